	.target	sm_100a

	.elftype	@"ET_EXEC"


//--------------------- .note.nv.tkinfo           --------------------------
	.section	.note.nv.tkinfo,"",@"SHT_NOTE"
	.sectionflags	@"SHF_NOTE_NV_TKINFO"
	.tkinfo
        /*0018*/ 	.word	0x00000002
        /*0030*/ 	.string	""
        /*0030*/ 	.string	"ptxas"
        /*0030*/ 	.string	"Cuda compilation tools, release 13.0, V13.0.88"
        /*0030*/ 	.string	"Build cuda_13.0.r13.0/compiler.36424714_0"
        /*0030*/ 	.string	"-arch sm_100a -m 64 "



//--------------------- .note.nv.cuinfo           --------------------------
	.section	.note.nv.cuinfo,"",@"SHT_NOTE"
	.sectionflags	@"SHF_NOTE_NV_CUINFO"
        /*0018*/ 	.short	0x0002
        /*001a*/ 	.short	0x0064
        /*001c*/ 	.short	0x0082
	.zero		2


//--------------------- .nv.info                  --------------------------
	.section	.nv.info,"",@"SHT_CUDA_INFO"
	.align	4


	//----- nvinfo : EIATTR_REGCOUNT
	.align		4
        /*0000*/ 	.byte	0x04, 0x2f
        /*0002*/ 	.short	(.L_19 - .L_18)
	.align		4
.L_18:
        /*0004*/ 	.word	index@(_ZN7cutlass13device_kernelINS_4gemm6kernel13GemmUniversalIN4cute5tupleIJiiiiEEENS1_10collective13CollectiveMmaINS1_35MainloopSm100TmaUmmaWarpSpecializedILi34ELi2ELi4ENS5_IJNS4_1CILi1EEENSA_ILi4EEESB_EEEEENS5_IJNSA_ILi128EEENSA_ILi64EEENSA_ILi32EEEEEENS_12float_e4m3_tENS5_IJlSB_lEEESJ_SK_NS4_8TiledMMAINS4_8MMA_AtomIJNS4_10MMA_TraitsINS4_19SM100_MMA_F8F6F4_SSEJSJ_SJ_fSF_SG_NS4_17integral_constantINS4_4UMMA5MajorELSR_0EEESS_NSP_INSQ_7ScaleInELST_0EEESU_EEEEEENS4_6LayoutINS5_IJSB_SB_SB_EEENS5_IJNSA_ILi0EEESZ_SZ_EEEEENS5_IJNS4_10UnderscoreES12_S12_EEEEENS4_23SM90_TMA_LOAD_MULTICASTENS4_14ComposedLayoutINS4_7SwizzleILi1ELi4ELi3EEENS4_18smem_ptr_flag_bitsILi8EEENSX_INS5_IJNSA_ILi8EEESH_EEENS5_IJSH_SB_EEEEEEEvNS4_8identityENS4_13SM90_TMA_LOADES1F_vS1G_EENS_8epilogue10collective18CollectiveEpilogueINS1J_23Sm100TmaWarpSpecializedILi1ELi1ELi64ELb0ELb0EEEJSI_NS5_IJNSX_ISF_SB_EENSX_ISG_SB_EEEEESJ_SK_SJ_SK_NS1J_6fusion15FusionCallbacksIS1N_NS1R_17LinearCombinationISJ_fSJ_fLNS_15FloatRoundStyleE2EEESI_S1Q_JEEENS4_5SM1004TMEM4LOAD26SM100_TMEM_LOAD_32dp32b64xES1H_NS16_INS17_ILi2ELi4ELi3EEES1A_NSX_INS5_IJS1B_SG_EEENS5_IJSG_SB_EEEEEEENS4_39AutoVectorizingCopyWithAssumedAlignmentILi128EEENS4_14SM90_TMA_STOREES25_S27_S27_EEEvvEEEEvNT_6ParamsE)
        /*0008*/ 	.word	0x00000099


	//----- nvinfo : EIATTR_FRAME_SIZE
	.align		4
.L_19:
        /*000c*/ 	.byte	0x04, 0x11
        /*000e*/ 	.short	(.L_21 - .L_20)
	.align		4
.L_20:
        /*0010*/ 	.word	index@($__internal_2_$__cuda_sm10x_tcgen05_guardrail_trap_unallocated_columns_being_dealloced)
        /*0014*/ 	.word	0x00000000


	//----- nvinfo : EIATTR_FRAME_SIZE
	.align		4
.L_21:
        /*0018*/ 	.byte	0x04, 0x11
        /*001a*/ 	.short	(.L_23 - .L_22)
	.align		4
.L_22:
        /*001c*/ 	.word	index@($__internal_1_$__cuda_sm10x_tcgen05_guardrail_trap_phase_invalid_during_alloc)
        /*0020*/ 	.word	0x00000000


	//----- nvinfo : EIATTR_FRAME_SIZE
	.align		4
.L_23:
        /*0024*/ 	.byte	0x04, 0x11
        /*0026*/ 	.short	(.L_25 - .L_24)
	.align		4
.L_24:
        /*0028*/ 	.word	index@($__internal_0_$__cuda_sm10x_tcgen05_guardrail_trap_col_being_dealloced_not_returned_by_alloc)
        /*002c*/ 	.word	0x00000000


	//----- nvinfo : EIATTR_FRAME_SIZE
	.align		4
.L_25:
        /*0030*/ 	.byte	0x04, 0x11
        /*0032*/ 	.short	(.L_27 - .L_26)
	.align		4
.L_26:
        /*0034*/ 	.word	index@(_ZN7cutlass13device_kernelINS_4gemm6kernel13GemmUniversalIN4cute5tupleIJiiiiEEENS1_10collective13CollectiveMmaINS1_35MainloopSm100TmaUmmaWarpSpecializedILi34ELi2ELi4ENS5_IJNS4_1CILi1EEENSA_ILi4EEESB_EEEEENS5_IJNSA_ILi128EEENSA_ILi64EEENSA_ILi32EEEEEENS_12float_e4m3_tENS5_IJlSB_lEEESJ_SK_NS4_8TiledMMAINS4_8MMA_AtomIJNS4_10MMA_TraitsINS4_19SM100_MMA_F8F6F4_SSEJSJ_SJ_fSF_SG_NS4_17integral_constantINS4_4UMMA5MajorELSR_0EEESS_NSP_INSQ_7ScaleInELST_0EEESU_EEEEEENS4_6LayoutINS5_IJSB_SB_SB_EEENS5_IJNSA_ILi0EEESZ_SZ_EEEEENS5_IJNS4_10UnderscoreES12_S12_EEEEENS4_23SM90_TMA_LOAD_MULTICASTENS4_14ComposedLayoutINS4_7SwizzleILi1ELi4ELi3EEENS4_18smem_ptr_flag_bitsILi8EEENSX_INS5_IJNSA_ILi8EEESH_EEENS5_IJSH_SB_EEEEEEEvNS4_8identityENS4_13SM90_TMA_LOADES1F_vS1G_EENS_8epilogue10collective18CollectiveEpilogueINS1J_23Sm100TmaWarpSpecializedILi1ELi1ELi64ELb0ELb0EEEJSI_NS5_IJNSX_ISF_SB_EENSX_ISG_SB_EEEEESJ_SK_SJ_SK_NS1J_6fusion15FusionCallbacksIS1N_NS1R_17LinearCombinationISJ_fSJ_fLNS_15FloatRoundStyleE2EEESI_S1Q_JEEENS4_5SM1004TMEM4LOAD26SM100_TMEM_LOAD_32dp32b64xES1H_NS16_INS17_ILi2ELi4ELi3EEES1A_NSX_INS5_IJS1B_SG_EEENS5_IJSG_SB_EEEEEEENS4_39AutoVectorizingCopyWithAssumedAlignmentILi128EEENS4_14SM90_TMA_STOREES25_S27_S27_EEEvvEEEEvNT_6ParamsE)
        /*0038*/ 	.word	0x00000000


	//----- nvinfo : EIATTR_MIN_STACK_SIZE
	.align		4
.L_27:
        /*003c*/ 	.byte	0x04, 0x12
        /*003e*/ 	.short	(.L_29 - .L_28)
	.align		4
.L_28:
        /*0040*/ 	.word	index@(_ZN7cutlass13device_kernelINS_4gemm6kernel13GemmUniversalIN4cute5tupleIJiiiiEEENS1_10collective13CollectiveMmaINS1_35MainloopSm100TmaUmmaWarpSpecializedILi34ELi2ELi4ENS5_IJNS4_1CILi1EEENSA_ILi4EEESB_EEEEENS5_IJNSA_ILi128EEENSA_ILi64EEENSA_ILi32EEEEEENS_12float_e4m3_tENS5_IJlSB_lEEESJ_SK_NS4_8TiledMMAINS4_8MMA_AtomIJNS4_10MMA_TraitsINS4_19SM100_MMA_F8F6F4_SSEJSJ_SJ_fSF_SG_NS4_17integral_constantINS4_4UMMA5MajorELSR_0EEESS_NSP_INSQ_7ScaleInELST_0EEESU_EEEEEENS4_6LayoutINS5_IJSB_SB_SB_EEENS5_IJNSA_ILi0EEESZ_SZ_EEEEENS5_IJNS4_10UnderscoreES12_S12_EEEEENS4_23SM90_TMA_LOAD_MULTICASTENS4_14ComposedLayoutINS4_7SwizzleILi1ELi4ELi3EEENS4_18smem_ptr_flag_bitsILi8EEENSX_INS5_IJNSA_ILi8EEESH_EEENS5_IJSH_SB_EEEEEEEvNS4_8identityENS4_13SM90_TMA_LOADES1F_vS1G_EENS_8epilogue10collective18CollectiveEpilogueINS1J_23Sm100TmaWarpSpecializedILi1ELi1ELi64ELb0ELb0EEEJSI_NS5_IJNSX_ISF_SB_EENSX_ISG_SB_EEEEESJ_SK_SJ_SK_NS1J_6fusion15FusionCallbacksIS1N_NS1R_17LinearCombinationISJ_fSJ_fLNS_15FloatRoundStyleE2EEESI_S1Q_JEEENS4_5SM1004TMEM4LOAD26SM100_TMEM_LOAD_32dp32b64xES1H_NS16_INS17_ILi2ELi4ELi3EEES1A_NSX_INS5_IJS1B_SG_EEENS5_IJSG_SB_EEEEEEENS4_39AutoVectorizingCopyWithAssumedAlignmentILi128EEENS4_14SM90_TMA_STOREES25_S27_S27_EEEvvEEEEvNT_6ParamsE)
        /*0044*/ 	.word	0x00000000
.L_29:


//--------------------- .nv.compat                --------------------------
	.section	.nv.compat,"",@"SHT_CUDA_COMPAT_INFO"
	.align	4
        /*0000*/ 	.byte	0x02, 0x09, 0x01, 0x00, 0x02, 0x02, 0x02, 0x00, 0x02, 0x05, 0x05, 0x00, 0x03, 0x07, 0x01, 0x01
        /*0010*/ 	.byte	0x02, 0x03, 0x01, 0x00, 0x02, 0x06, 0x01, 0x00, 0x04, 0x0b, 0x08, 0x00, 0x09, 0x00, 0x00, 0x00
        /*0020*/ 	.byte	0x00, 0x00, 0x00, 0x00


//--------------------- .nv.info._ZN7cutlass13device_kernelINS_4gemm6kernel13GemmUniversalIN4cute5tupleIJiiiiEEENS1_10collective13CollectiveMmaINS1_35MainloopSm100TmaUmmaWarpSpecializedILi34ELi2ELi4ENS5_IJNS4_1CILi1EEENSA_ILi4EEESB_EEEEENS5_IJNSA_ILi128EEENSA_ILi64EEENSA_ILi32EEEEEENS_12float_e4m3_tENS5_IJlSB_lEEESJ_SK_NS4_8TiledMMAINS4_8MMA_AtomIJNS4_10MMA_TraitsINS4_19SM100_MMA_F8F6F4_SSEJSJ_SJ_fSF_SG_NS4_17integral_constantINS4_4UMMA5MajorELSR_0EEESS_NSP_INSQ_7ScaleInELST_0EEESU_EEEEEENS4_6LayoutINS5_IJSB_SB_SB_EEENS5_IJNSA_ILi0EEESZ_SZ_EEEEENS5_IJNS4_10UnderscoreES12_S12_EEEEENS4_23SM90_TMA_LOAD_MULTICASTENS4_14ComposedLayoutINS4_7SwizzleILi1ELi4ELi3EEENS4_18smem_ptr_flag_bitsILi8EEENSX_INS5_IJNSA_ILi8EEESH_EEENS5_IJSH_SB_EEEEEEEvNS4_8identityENS4_13SM90_TMA_LOADES1F_vS1G_EENS_8epilogue10collective18CollectiveEpilogueINS1J_23Sm100TmaWarpSpecializedILi1ELi1ELi64ELb0ELb0EEEJSI_NS5_IJNSX_ISF_SB_EENSX_ISG_SB_EEEEESJ_SK_SJ_SK_NS1J_6fusion15FusionCallbacksIS1N_NS1R_17LinearCombinationISJ_fSJ_fLNS_15FloatRoundStyleE2EEESI_S1Q_JEEENS4_5SM1004TMEM4LOAD26SM100_TMEM_LOAD_32dp32b64xES1H_NS16_INS17_ILi2ELi4ELi3EEES1A_NSX_INS5_IJS1B_SG_EEENS5_IJSG_SB_EEEEEEENS4_39AutoVectorizingCopyWithAssumedAlignmentILi128EEENS4_14SM90_TMA_STOREES25_S27_S27_EEEvvEEEEvNT_6ParamsE --------------------------
	.section	.nv.info._ZN7cutlass13device_kernelINS_4gemm6kernel13GemmUniversalIN4cute5tupleIJiiiiEEENS1_10collective13CollectiveMmaINS1_35MainloopSm100TmaUmmaWarpSpecializedILi34ELi2ELi4ENS5_IJNS4_1CILi1EEENSA_ILi4EEESB_EEEEENS5_IJNSA_ILi128EEENSA_ILi64EEENSA_ILi32EEEEEENS_12float_e4m3_tENS5_IJlSB_lEEESJ_SK_NS4_8TiledMMAINS4_8MMA_AtomIJNS4_10MMA_TraitsINS4_19SM100_MMA_F8F6F4_SSEJSJ_SJ_fSF_SG_NS4_17integral_constantINS4_4UMMA5MajorELSR_0EEESS_NSP_INSQ_7ScaleInELST_0EEESU_EEEEEENS4_6LayoutINS5_IJSB_SB_SB_EEENS5_IJNSA_ILi0EEESZ_SZ_EEEEENS5_IJNS4_10UnderscoreES12_S12_EEEEENS4_23SM90_TMA_LOAD_MULTICASTENS4_14ComposedLayoutINS4_7SwizzleILi1ELi4ELi3EEENS4_18smem_ptr_flag_bitsILi8EEENSX_INS5_IJNSA_ILi8EEESH_EEENS5_IJSH_SB_EEEEEEEvNS4_8identityENS4_13SM90_TMA_LOADES1F_vS1G_EENS_8epilogue10collective18CollectiveEpilogueINS1J_23Sm100TmaWarpSpecializedILi1ELi1ELi64ELb0ELb0EEEJSI_NS5_IJNSX_ISF_SB_EENSX_ISG_SB_EEEEESJ_SK_SJ_SK_NS1J_6fusion15FusionCallbacksIS1N_NS1R_17LinearCombinationISJ_fSJ_fLNS_15FloatRoundStyleE2EEESI_S1Q_JEEENS4_5SM1004TMEM4LOAD26SM100_TMEM_LOAD_32dp32b64xES1H_NS16_INS17_ILi2ELi4ELi3EEES1A_NSX_INS5_IJS1B_SG_EEENS5_IJSG_SB_EEEEEEENS4_39AutoVectorizingCopyWithAssumedAlignmentILi128EEENS4_14SM90_TMA_STOREES25_S27_S27_EEEvvEEEEvNT_6ParamsE,"",@"SHT_CUDA_INFO"
	.sectionflags	@""
	.align	4


	//----- nvinfo : EIATTR_CUDA_API_VERSION
	.align		4
        /*0000*/ 	.byte	0x04, 0x37
        /*0002*/ 	.short	(.L_31 - .L_30)
.L_30:
        /*0004*/ 	.word	0x00000082


	//----- nvinfo : EIATTR_KPARAM_INFO
	.align		4
.L_31:
        /*0008*/ 	.byte	0x04, 0x17
        /*000a*/ 	.short	(.L_33 - .L_32)
.L_32:
        /*000c*/ 	.word	0x00000000
        /*0010*/ 	.short	0x0000
        /*0012*/ 	.short	0x0000
        /*0014*/ 	.byte	0x00, 0xf0, 0x01, 0x20


	//----- nvinfo : EIATTR_AT_ENTRY_FRAGMENTS
	.align		4
.L_33:
        /*0018*/ 	.byte	0x04, 0x4f
        /*001a*/ 	.short	(.L_35 - .L_34)


	//   ....[0]....
.L_34:
        /*001c*/ 	.word	0x00000006


	//----- nvinfo : EIATTR_RESERVED_SMEM_USED
	.align		4
.L_35:
        /*0020*/ 	.byte	0x01, 0x41
	.zero		2


	//----- nvinfo : EIATTR_SPARSE_MMA_MASK
	.align		4
        /*0024*/ 	.byte	0x03, 0x50
        /*0026*/ 	.short	0x0000


	//----- nvinfo : EIATTR_TCGEN05_1CTA_USED
	.align		4
        /*0028*/ 	.byte	0x01, 0x51
	.zero		2


	//----- nvinfo : EIATTR_MAXREG_COUNT
	.align		4
        /*002c*/ 	.byte	0x03, 0x1b
        /*002e*/ 	.short	0x00ff


	//----- nvinfo : EIATTR_NUM_BARRIERS
	.align		4
        /*0030*/ 	.byte	0x02, 0x4c
        /*0032*/ 	.byte	0x07
	.zero		1


	//----- nvinfo : EIATTR_EXTERNS
	.align		4
        /*0034*/ 	.byte	0x04, 0x0f
        /*0036*/ 	.short	(.L_37 - .L_36)


	//   ....[0]....
	.align		4
.L_36:
        /*0038*/ 	.word	index@(__assertfail)


	//----- nvinfo : EIATTR_MERCURY_ISA_VERSION
	.align		4
.L_37:
        /*003c*/ 	.byte	0x03, 0x5f
        /*003e*/ 	.short	0x0101


	//----- nvinfo : EIATTR_INT_WARP_WIDE_INSTR_OFFSETS
	.align		4
        /*0040*/ 	.byte	0x04, 0x31
        /*0042*/ 	.short	(.L_39 - .L_38)


	//   ....[0]....
.L_38:
        /*0044*/ 	.word	0x00004f80


	//   ....[1]....
        /*0048*/ 	.word	0x00004fb0


	//   ....[2]....
        /*004c*/ 	.word	0x00004fd0


	//   ....[3]....
        /*0050*/ 	.word	0x00005b00


	//   ....[4]....
        /*0054*/ 	.word	0x00005bb0


	//----- nvinfo : EIATTR_COOP_GROUP_MASK_REGIDS
	.align		4
.L_39:
        /*0058*/ 	.byte	0x04, 0x29
        /*005a*/ 	.short	(.L_41 - .L_40)


	//   ....[0]....
.L_40:
        /*005c*/ 	.word	0xffffffff


	//   ....[1]....
        /*0060*/ 	.word	0xffffffff


	//   ....[2]....
        /*0064*/ 	.word	0xffffffff


	//   ....[3]....
        /*0068*/ 	.word	0xffffffff


	//   ....[4]....
        /*006c*/ 	.word	0xffffffff


	//   ....[5]....
        /*0070*/ 	.word	0xffffffff


	//   ....[6]....
        /*0074*/ 	.word	0xffffffff


	//   ....[7]....
        /*0078*/ 	.word	0xffffffff


	//   ....[8]....
        /*007c*/ 	.word	0xffffffff


	//   ....[9]....
        /*0080*/ 	.word	0xffffffff


	//   ....[10]....
        /*0084*/ 	.word	0xffffffff


	//   ....[11]....
        /*0088*/ 	.word	0xffffffff


	//   ....[12]....
        /*008c*/ 	.word	0xffffffff


	//   ....[13]....
        /*0090*/ 	.word	0xffffffff


	//----- nvinfo : EIATTR_COOP_GROUP_INSTR_OFFSETS
	.align		4
.L_41:
        /*0094*/ 	.byte	0x04, 0x28
        /*0096*/ 	.short	(.L_43 - .L_42)


	//   ....[0]....
.L_42:
        /*0098*/ 	.word	0x00000080


	//   ....[1]....
        /*009c*/ 	.word	0x000004e0


	//   ....[2]....
        /*00a0*/ 	.word	0x00000a80


	//   ....[3]....
        /*00a4*/ 	.word	0x00000bc0


	//   ....[4]....
        /*00a8*/ 	.word	0x00000cc0


	//   ....[5]....
        /*00ac*/ 	.word	0x00000e30


	//   ....[6]....
        /*00b0*/ 	.word	0x00000fd0


	//   ....[7]....
        /*00b4*/ 	.word	0x00001180


	//   ....[8]....
        /*00b8*/ 	.word	0x000023a0


	//   ....[9]....
        /*00bc*/ 	.word	0x00004320


	//   ....[10]....
        /*00c0*/ 	.word	0x00004530


	//   ....[11]....
        /*00c4*/ 	.word	0x00004560


	//   ....[12]....
        /*00c8*/ 	.word	0x00004e60


	//   ....[13]....
        /*00cc*/ 	.word	0x00005090


	//----- nvinfo : EIATTR_VRC_CTA_INIT_COUNT
	.align		4
.L_43:
        /*00d0*/ 	.byte	0x02, 0x4a
        /*00d2*/ 	.byte	0x80
	.zero		1


	//----- nvinfo : EIATTR_SYSCALL_OFFSETS
	.align		4
        /*00d4*/ 	.byte	0x04, 0x46
        /*00d6*/ 	.short	(.L_45 - .L_44)


	//   ....[0]....
.L_44:
        /*00d8*/ 	.word	0x000066f0


	//   ....[1]....
        /*00dc*/ 	.word	0x00006830


	//   ....[2]....
        /*00e0*/ 	.word	0x00006ff0


	//----- nvinfo : EIATTR_MBARRIER_INSTR_OFFSETS
	.align		4
.L_45:
        /*00e4*/ 	.byte	0x04, 0x39
        /*00e6*/ 	.short	(.L_47 - .L_46)


	//   ....[0]....
.L_46:
        /*00e8*/ 	.word	0x00000620
        /*00ec*/ 	.word	0x000000ff
        /*00f0*/ 	.word	0x00000000
        /*00f4*/ 	.short	0x0100
        /*00f6*/ 	.byte	0x04
	.zero		1


	//   ....[1]....
        /*00f8*/ 	.word	0x00000630
        /*00fc*/ 	.word	0x000000ff
        /*0100*/ 	.word	0x00000110
        /*0104*/ 	.short	0x0100
        /*0106*/ 	.byte	0x04
	.zero		1


	//   ....[2]....
        /*0108*/ 	.word	0x00000640
        /*010c*/ 	.word	0x000000ff
        /*0110*/ 	.word	0x00000008
        /*0114*/ 	.short	0x0100
        /*0116*/ 	.byte	0x04
	.zero		1


	//   ....[3]....
        /*0118*/ 	.word	0x00000650
        /*011c*/ 	.word	0x000000ff
        /*0120*/ 	.word	0x00000118
        /*0124*/ 	.short	0x0100
        /*0126*/ 	.byte	0x04
	.zero		1


	//   ....[4]....
        /*0128*/ 	.word	0x00000660
        /*012c*/ 	.word	0x000000ff
        /*0130*/ 	.word	0x00000010
        /*0134*/ 	.short	0x0100
        /*0136*/ 	.byte	0x04
	.zero		1


	//   ....[5]....
        /*0138*/ 	.word	0x00000670
        /*013c*/ 	.word	0x000000ff
        /*0140*/ 	.word	0x00000120
        /*0144*/ 	.short	0x0100
        /*0146*/ 	.byte	0x04
	.zero		1


	//   ....[6]....
        /*0148*/ 	.word	0x00000680
        /*014c*/ 	.word	0x000000ff
        /*0150*/ 	.word	0x00000018
        /*0154*/ 	.short	0x0100
        /*0156*/ 	.byte	0x04
	.zero		1


	//   ....[7]....
        /*0158*/ 	.word	0x00000690
        /*015c*/ 	.word	0x000000ff
        /*0160*/ 	.word	0x00000128
        /*0164*/ 	.short	0x0100
        /*0166*/ 	.byte	0x04
	.zero		1


	//   ....[8]....
        /*0168*/ 	.word	0x000006a0
        /*016c*/ 	.word	0x000000ff
        /*0170*/ 	.word	0x00000020
        /*0174*/ 	.short	0x0100
        /*0176*/ 	.byte	0x04
	.zero		1


	//   ....[9]....
        /*0178*/ 	.word	0x000006b0
        /*017c*/ 	.word	0x000000ff
        /*0180*/ 	.word	0x00000130
        /*0184*/ 	.short	0x0100
        /*0186*/ 	.byte	0x04
	.zero		1


	//   ....[10]....
        /*0188*/ 	.word	0x000006c0
        /*018c*/ 	.word	0x000000ff
        /*0190*/ 	.word	0x00000028
        /*0194*/ 	.short	0x0100
        /*0196*/ 	.byte	0x04
	.zero		1


	//   ....[11]....
        /*0198*/ 	.word	0x000006d0
        /*019c*/ 	.word	0x000000ff
        /*01a0*/ 	.word	0x00000138
        /*01a4*/ 	.short	0x0100
        /*01a6*/ 	.byte	0x04
	.zero		1


	//   ....[12]....
        /*01a8*/ 	.word	0x000006e0
        /*01ac*/ 	.word	0x000000ff
        /*01b0*/ 	.word	0x00000030
        /*01b4*/ 	.short	0x0100
        /*01b6*/ 	.byte	0x04
	.zero		1


	//   ....[13]....
        /*01b8*/ 	.word	0x000006f0
        /*01bc*/ 	.word	0x000000ff
        /*01c0*/ 	.word	0x00000140
        /*01c4*/ 	.short	0x0100
        /*01c6*/ 	.byte	0x04
	.zero		1


	//   ....[14]....
        /*01c8*/ 	.word	0x00000700
        /*01cc*/ 	.word	0x000000ff
        /*01d0*/ 	.word	0x00000038
        /*01d4*/ 	.short	0x0100
        /*01d6*/ 	.byte	0x04
	.zero		1


	//   ....[15]....
        /*01d8*/ 	.word	0x00000710
        /*01dc*/ 	.word	0x000000ff
        /*01e0*/ 	.word	0x00000148
        /*01e4*/ 	.short	0x0100
        /*01e6*/ 	.byte	0x04
	.zero		1


	//   ....[16]....
        /*01e8*/ 	.word	0x00000720
        /*01ec*/ 	.word	0x000000ff
        /*01f0*/ 	.word	0x00000040
        /*01f4*/ 	.short	0x0100
        /*01f6*/ 	.byte	0x04
	.zero		1


	//   ....[17]....
        /*01f8*/ 	.word	0x00000730
        /*01fc*/ 	.word	0x000000ff
        /*0200*/ 	.word	0x00000150
        /*0204*/ 	.short	0x0100
        /*0206*/ 	.byte	0x04
	.zero		1


	//   ....[18]....
        /*0208*/ 	.word	0x00000740
        /*020c*/ 	.word	0x000000ff
        /*0210*/ 	.word	0x00000048
        /*0214*/ 	.short	0x0100
        /*0216*/ 	.byte	0x04
	.zero		1


	//   ....[19]....
        /*0218*/ 	.word	0x00000750
        /*021c*/ 	.word	0x000000ff
        /*0220*/ 	.word	0x00000158
        /*0224*/ 	.short	0x0100
        /*0226*/ 	.byte	0x04
	.zero		1


	//   ....[20]....
        /*0228*/ 	.word	0x00000760
        /*022c*/ 	.word	0x000000ff
        /*0230*/ 	.word	0x00000050
        /*0234*/ 	.short	0x0100
        /*0236*/ 	.byte	0x04
	.zero		1


	//   ....[21]....
        /*0238*/ 	.word	0x00000770
        /*023c*/ 	.word	0x000000ff
        /*0240*/ 	.word	0x00000160
        /*0244*/ 	.short	0x0100
        /*0246*/ 	.byte	0x04
	.zero		1


	//   ....[22]....
        /*0248*/ 	.word	0x00000780
        /*024c*/ 	.word	0x000000ff
        /*0250*/ 	.word	0x00000058
        /*0254*/ 	.short	0x0100
        /*0256*/ 	.byte	0x04
	.zero		1


	//   ....[23]....
        /*0258*/ 	.word	0x00000790
        /*025c*/ 	.word	0x000000ff
        /*0260*/ 	.word	0x00000168
        /*0264*/ 	.short	0x0100
        /*0266*/ 	.byte	0x04
	.zero		1


	//   ....[24]....
        /*0268*/ 	.word	0x000007a0
        /*026c*/ 	.word	0x000000ff
        /*0270*/ 	.word	0x00000060
        /*0274*/ 	.short	0x0100
        /*0276*/ 	.byte	0x04
	.zero		1


	//   ....[25]....
        /*0278*/ 	.word	0x000007b0
        /*027c*/ 	.word	0x000000ff
        /*0280*/ 	.word	0x00000170
        /*0284*/ 	.short	0x0100
        /*0286*/ 	.byte	0x04
	.zero		1


	//   ....[26]....
        /*0288*/ 	.word	0x000007c0
        /*028c*/ 	.word	0x000000ff
        /*0290*/ 	.word	0x00000068
        /*0294*/ 	.short	0x0100
        /*0296*/ 	.byte	0x04
	.zero		1


	//   ....[27]....
        /*0298*/ 	.word	0x000007d0
        /*029c*/ 	.word	0x000000ff
        /*02a0*/ 	.word	0x00000178
        /*02a4*/ 	.short	0x0100
        /*02a6*/ 	.byte	0x04
	.zero		1


	//   ....[28]....
        /*02a8*/ 	.word	0x000007e0
        /*02ac*/ 	.word	0x000000ff
        /*02b0*/ 	.word	0x00000070
        /*02b4*/ 	.short	0x0100
        /*02b6*/ 	.byte	0x04
	.zero		1


	//   ....[29]....
        /*02b8*/ 	.word	0x000007f0
        /*02bc*/ 	.word	0x000000ff
        /*02c0*/ 	.word	0x00000180
        /*02c4*/ 	.short	0x0100
        /*02c6*/ 	.byte	0x04
	.zero		1


	//   ....[30]....
        /*02c8*/ 	.word	0x00000800
        /*02cc*/ 	.word	0x000000ff
        /*02d0*/ 	.word	0x00000078
        /*02d4*/ 	.short	0x0100
        /*02d6*/ 	.byte	0x04
	.zero		1


	//   ....[31]....
        /*02d8*/ 	.word	0x00000810
        /*02dc*/ 	.word	0x000000ff
        /*02e0*/ 	.word	0x00000188
        /*02e4*/ 	.short	0x0100
        /*02e6*/ 	.byte	0x04
	.zero		1


	//   ....[32]....
        /*02e8*/ 	.word	0x00000820
        /*02ec*/ 	.word	0x000000ff
        /*02f0*/ 	.word	0x00000080
        /*02f4*/ 	.short	0x0100
        /*02f6*/ 	.byte	0x04
	.zero		1


	//   ....[33]....
        /*02f8*/ 	.word	0x00000830
        /*02fc*/ 	.word	0x000000ff
        /*0300*/ 	.word	0x00000190
        /*0304*/ 	.short	0x0100
        /*0306*/ 	.byte	0x04
	.zero		1


	//   ....[34]....
        /*0308*/ 	.word	0x00000840
        /*030c*/ 	.word	0x000000ff
        /*0310*/ 	.word	0x00000088
        /*0314*/ 	.short	0x0100
        /*0316*/ 	.byte	0x04
	.zero		1


	//   ....[35]....
        /*0318*/ 	.word	0x00000850
        /*031c*/ 	.word	0x000000ff
        /*0320*/ 	.word	0x00000198
        /*0324*/ 	.short	0x0100
        /*0326*/ 	.byte	0x04
	.zero		1


	//   ....[36]....
        /*0328*/ 	.word	0x00000860
        /*032c*/ 	.word	0x000000ff
        /*0330*/ 	.word	0x00000090
        /*0334*/ 	.short	0x0100
        /*0336*/ 	.byte	0x04
	.zero		1


	//   ....[37]....
        /*0338*/ 	.word	0x00000870
        /*033c*/ 	.word	0x000000ff
        /*0340*/ 	.word	0x000001a0
        /*0344*/ 	.short	0x0100
        /*0346*/ 	.byte	0x04
	.zero		1


	//   ....[38]....
        /*0348*/ 	.word	0x00000880
        /*034c*/ 	.word	0x000000ff
        /*0350*/ 	.word	0x00000098
        /*0354*/ 	.short	0x0100
        /*0356*/ 	.byte	0x04
	.zero		1


	//   ....[39]....
        /*0358*/ 	.word	0x00000890
        /*035c*/ 	.word	0x000000ff
        /*0360*/ 	.word	0x000001a8
        /*0364*/ 	.short	0x0100
        /*0366*/ 	.byte	0x04
	.zero		1


	//   ....[40]....
        /*0368*/ 	.word	0x000008a0
        /*036c*/ 	.word	0x000000ff
        /*0370*/ 	.word	0x000000a0
        /*0374*/ 	.short	0x0100
        /*0376*/ 	.byte	0x04
	.zero		1


	//   ....[41]....
        /*0378*/ 	.word	0x000008b0
        /*037c*/ 	.word	0x000000ff
        /*0380*/ 	.word	0x000001b0
        /*0384*/ 	.short	0x0100
        /*0386*/ 	.byte	0x04
	.zero		1


	//   ....[42]....
        /*0388*/ 	.word	0x000008c0
        /*038c*/ 	.word	0x000000ff
        /*0390*/ 	.word	0x000000a8
        /*0394*/ 	.short	0x0100
        /*0396*/ 	.byte	0x04
	.zero		1


	//   ....[43]....
        /*0398*/ 	.word	0x000008d0
        /*039c*/ 	.word	0x000000ff
        /*03a0*/ 	.word	0x000001b8
        /*03a4*/ 	.short	0x0100
        /*03a6*/ 	.byte	0x04
	.zero		1


	//   ....[44]....
        /*03a8*/ 	.word	0x000008e0
        /*03ac*/ 	.word	0x000000ff
        /*03b0*/ 	.word	0x000000b0
        /*03b4*/ 	.short	0x0100
        /*03b6*/ 	.byte	0x04
	.zero		1


	//   ....[45]....
        /*03b8*/ 	.word	0x000008f0
        /*03bc*/ 	.word	0x000000ff
        /*03c0*/ 	.word	0x000001c0
        /*03c4*/ 	.short	0x0100
        /*03c6*/ 	.byte	0x04
	.zero		1


	//   ....[46]....
        /*03c8*/ 	.word	0x00000900
        /*03cc*/ 	.word	0x000000ff
        /*03d0*/ 	.word	0x000000b8
        /*03d4*/ 	.short	0x0100
        /*03d6*/ 	.byte	0x04
	.zero		1


	//   ....[47]....
        /*03d8*/ 	.word	0x00000910
        /*03dc*/ 	.word	0x000000ff
        /*03e0*/ 	.word	0x000001c8
        /*03e4*/ 	.short	0x0100
        /*03e6*/ 	.byte	0x04
	.zero		1


	//   ....[48]....
        /*03e8*/ 	.word	0x00000920
        /*03ec*/ 	.word	0x000000ff
        /*03f0*/ 	.word	0x000000c0
        /*03f4*/ 	.short	0x0100
        /*03f6*/ 	.byte	0x04
	.zero		1


	//   ....[49]....
        /*03f8*/ 	.word	0x00000930
        /*03fc*/ 	.word	0x000000ff
        /*0400*/ 	.word	0x000001d0
        /*0404*/ 	.short	0x0100
        /*0406*/ 	.byte	0x04
	.zero		1


	//   ....[50]....
        /*0408*/ 	.word	0x00000940
        /*040c*/ 	.word	0x000000ff
        /*0410*/ 	.word	0x000000c8
        /*0414*/ 	.short	0x0100
        /*0416*/ 	.byte	0x04
	.zero		1


	//   ....[51]....
        /*0418*/ 	.word	0x00000950
        /*041c*/ 	.word	0x000000ff
        /*0420*/ 	.word	0x000001d8
        /*0424*/ 	.short	0x0100
        /*0426*/ 	.byte	0x04
	.zero		1


	//   ....[52]....
        /*0428*/ 	.word	0x00000960
        /*042c*/ 	.word	0x000000ff
        /*0430*/ 	.word	0x000000d0
        /*0434*/ 	.short	0x0100
        /*0436*/ 	.byte	0x04
	.zero		1


	//   ....[53]....
        /*0438*/ 	.word	0x00000970
        /*043c*/ 	.word	0x000000ff
        /*0440*/ 	.word	0x000001e0
        /*0444*/ 	.short	0x0100
        /*0446*/ 	.byte	0x04
	.zero		1


	//   ....[54]....
        /*0448*/ 	.word	0x00000980
        /*044c*/ 	.word	0x000000ff
        /*0450*/ 	.word	0x000000d8
        /*0454*/ 	.short	0x0100
        /*0456*/ 	.byte	0x04
	.zero		1


	//   ....[55]....
        /*0458*/ 	.word	0x00000990
        /*045c*/ 	.word	0x000000ff
        /*0460*/ 	.word	0x000001e8
        /*0464*/ 	.short	0x0100
        /*0466*/ 	.byte	0x04
	.zero		1


	//   ....[56]....
        /*0468*/ 	.word	0x000009a0
        /*046c*/ 	.word	0x000000ff
        /*0470*/ 	.word	0x000000e0
        /*0474*/ 	.short	0x0100
        /*0476*/ 	.byte	0x04
	.zero		1


	//   ....[57]....
        /*0478*/ 	.word	0x000009b0
        /*047c*/ 	.word	0x000000ff
        /*0480*/ 	.word	0x000001f0
        /*0484*/ 	.short	0x0100
        /*0486*/ 	.byte	0x04
	.zero		1


	//   ....[58]....
        /*0488*/ 	.word	0x000009c0
        /*048c*/ 	.word	0x000000ff
        /*0490*/ 	.word	0x000000e8
        /*0494*/ 	.short	0x0100
        /*0496*/ 	.byte	0x04
	.zero		1


	//   ....[59]....
        /*0498*/ 	.word	0x000009d0
        /*049c*/ 	.word	0x000000ff
        /*04a0*/ 	.word	0x000001f8
        /*04a4*/ 	.short	0x0100
        /*04a6*/ 	.byte	0x04
	.zero		1


	//   ....[60]....
        /*04a8*/ 	.word	0x000009e0
        /*04ac*/ 	.word	0x000000ff
        /*04b0*/ 	.word	0x000000f0
        /*04b4*/ 	.short	0x0100
        /*04b6*/ 	.byte	0x04
	.zero		1


	//   ....[61]....
        /*04b8*/ 	.word	0x000009f0
        /*04bc*/ 	.word	0x000000ff
        /*04c0*/ 	.word	0x00000200
        /*04c4*/ 	.short	0x0100
        /*04c6*/ 	.byte	0x04
	.zero		1


	//   ....[62]....
        /*04c8*/ 	.word	0x00000a00
        /*04cc*/ 	.word	0x000000ff
        /*04d0*/ 	.word	0x000000f8
        /*04d4*/ 	.short	0x0100
        /*04d6*/ 	.byte	0x04
	.zero		1


	//   ....[63]....
        /*04d8*/ 	.word	0x00000a10
        /*04dc*/ 	.word	0x000000ff
        /*04e0*/ 	.word	0x00000208
        /*04e4*/ 	.short	0x0100
        /*04e6*/ 	.byte	0x04
	.zero		1


	//   ....[64]....
        /*04e8*/ 	.word	0x00000a20
        /*04ec*/ 	.word	0x000000ff
        /*04f0*/ 	.word	0x00000100
        /*04f4*/ 	.short	0x0100
        /*04f6*/ 	.byte	0x04
	.zero		1


	//   ....[65]....
        /*04f8*/ 	.word	0x00000a30
        /*04fc*/ 	.word	0x000000ff
        /*0500*/ 	.word	0x00000210
        /*0504*/ 	.short	0x0100
        /*0506*/ 	.byte	0x04
	.zero		1


	//   ....[66]....
        /*0508*/ 	.word	0x00000a40
        /*050c*/ 	.word	0x000000ff
        /*0510*/ 	.word	0x00000108
        /*0514*/ 	.short	0x0100
        /*0516*/ 	.byte	0x04
	.zero		1


	//   ....[67]....
        /*0518*/ 	.word	0x00000a50
        /*051c*/ 	.word	0x000000ff
        /*0520*/ 	.word	0x00000218
        /*0524*/ 	.short	0x0100
        /*0526*/ 	.byte	0x04
	.zero		1


	//   ....[68]....
        /*0528*/ 	.word	0x00000b90
        /*052c*/ 	.word	0x000000ff
        /*0530*/ 	.word	0x00000220
        /*0534*/ 	.short	0x0100
        /*0536*/ 	.byte	0x04
	.zero		1


	//   ....[69]....
        /*0538*/ 	.word	0x00000ba0
        /*053c*/ 	.word	0x000000ff
        /*0540*/ 	.word	0x00000228
        /*0544*/ 	.short	0x0100
        /*0546*/ 	.byte	0x04
	.zero		1


	//   ....[70]....
        /*0548*/ 	.word	0x00000c90
        /*054c*/ 	.word	0x000000ff
        /*0550*/ 	.word	0x00000230
        /*0554*/ 	.short	0x0100
        /*0556*/ 	.byte	0x06
	.zero		1


	//   ....[71]....
        /*0558*/ 	.word	0x00000ca0
        /*055c*/ 	.word	0x000000ff
        /*0560*/ 	.word	0x00000238
        /*0564*/ 	.short	0x0100
        /*0566*/ 	.byte	0x06
	.zero		1


	//   ....[72]....
        /*0568*/ 	.word	0x00000de0
        /*056c*/ 	.word	0x000000ff
        /*0570*/ 	.word	0x00000240
        /*0574*/ 	.short	0x0100
        /*0576*/ 	.byte	0x06
	.zero		1


	//   ....[73]....
        /*0578*/ 	.word	0x00000df0
        /*057c*/ 	.word	0x000000ff
        /*0580*/ 	.word	0x00000250
        /*0584*/ 	.short	0x0100
        /*0586*/ 	.byte	0x06
	.zero		1


	//   ....[74]....
        /*0588*/ 	.word	0x00000e00
        /*058c*/ 	.word	0x000000ff
        /*0590*/ 	.word	0x00000248
        /*0594*/ 	.short	0x0100
        /*0596*/ 	.byte	0x06
	.zero		1


	//   ....[75]....
        /*0598*/ 	.word	0x00000e10
        /*059c*/ 	.word	0x000000ff
        /*05a0*/ 	.word	0x00000258
        /*05a4*/ 	.short	0x0100
        /*05a6*/ 	.byte	0x06
	.zero		1


	//   ....[76]....
        /*05a8*/ 	.word	0x00000f40
        /*05ac*/ 	.word	0x000000ff
        /*05b0*/ 	.word	0x00000260
        /*05b4*/ 	.short	0x0100
        /*05b6*/ 	.byte	0x04
	.zero		1


	//   ....[77]....
        /*05b8*/ 	.word	0x00000f50
        /*05bc*/ 	.word	0x000000ff
        /*05c0*/ 	.word	0x00000280
        /*05c4*/ 	.short	0x0100
        /*05c6*/ 	.byte	0x04
	.zero		1


	//   ....[78]....
        /*05c8*/ 	.word	0x00000f60
        /*05cc*/ 	.word	0x000000ff
        /*05d0*/ 	.word	0x00000268
        /*05d4*/ 	.short	0x0100
        /*05d6*/ 	.byte	0x04
	.zero		1


	//   ....[79]....
        /*05d8*/ 	.word	0x00000f70
        /*05dc*/ 	.word	0x000000ff
        /*05e0*/ 	.word	0x00000288
        /*05e4*/ 	.short	0x0100
        /*05e6*/ 	.byte	0x04
	.zero		1


	//   ....[80]....
        /*05e8*/ 	.word	0x00000f80
        /*05ec*/ 	.word	0x000000ff
        /*05f0*/ 	.word	0x00000270
        /*05f4*/ 	.short	0x0100
        /*05f6*/ 	.byte	0x04
	.zero		1


	//   ....[81]....
        /*05f8*/ 	.word	0x00000f90
        /*05fc*/ 	.word	0x000000ff
        /*0600*/ 	.word	0x00000290
        /*0604*/ 	.short	0x0100
        /*0606*/ 	.byte	0x04
	.zero		1


	//   ....[82]....
        /*0608*/ 	.word	0x00000fa0
        /*060c*/ 	.word	0x000000ff
        /*0610*/ 	.word	0x00000278
        /*0614*/ 	.short	0x0100
        /*0616*/ 	.byte	0x04
	.zero		1


	//   ....[83]....
        /*0618*/ 	.word	0x00000fb0
        /*061c*/ 	.word	0x000000ff
        /*0620*/ 	.word	0x00000298
        /*0624*/ 	.short	0x0100
        /*0626*/ 	.byte	0x04
	.zero		1


	//   ....[84]....
        /*0628*/ 	.word	0x000010a0
        /*062c*/ 	.word	0x000000ff
        /*0630*/ 	.word	0x000002a0
        /*0634*/ 	.short	0x0100
        /*0636*/ 	.byte	0x04
	.zero		1


	//   ....[85]....
        /*0638*/ 	.word	0x000010b0
        /*063c*/ 	.word	0x000000ff
        /*0640*/ 	.word	0x000002b0
        /*0644*/ 	.short	0x0100
        /*0646*/ 	.byte	0x04
	.zero		1


	//   ....[86]....
        /*0648*/ 	.word	0x000010c0
        /*064c*/ 	.word	0x000000ff
        /*0650*/ 	.word	0x000002a8
        /*0654*/ 	.short	0x0100
        /*0656*/ 	.byte	0x04
	.zero		1


	//   ....[87]....
        /*0658*/ 	.word	0x000010d0
        /*065c*/ 	.word	0x000000ff
        /*0660*/ 	.word	0x000002b8
        /*0664*/ 	.short	0x0100
        /*0666*/ 	.byte	0x04
	.zero		1


	//   ....[88]....
        /*0668*/ 	.word	0x00001c50
        /*066c*/ 	.word	0x00000000
        /*0670*/ 	.word	0x000002b0
        /*0674*/ 	.short	0x010a
        /*0676*/ 	.byte	0xff
	.zero		1


	//   ....[89]....
        /*0678*/ 	.word	0x00001c80
        /*067c*/ 	.word	0x00000000
        /*0680*/ 	.word	0x000002a0
        /*0684*/ 	.short	0x0101
        /*0686*/ 	.byte	0xff
	.zero		1


	//   ....[90]....
        /*0688*/ 	.word	0x00001d30
        /*068c*/ 	.word	0x000000ff
        /*0690*/ 	.word	0x00000110
        /*0694*/ 	.short	0x010a
        /*0696*/ 	.byte	0x04
	.zero		1


	//   ....[91]....
        /*0698*/ 	.word	0x00001db0
        /*069c*/ 	.word	0x000000ff
        /*06a0*/ 	.word	0x00000110
        /*06a4*/ 	.short	0x010a
        /*06a6*/ 	.byte	0x21
	.zero		1


	//   ....[92]....
        /*06a8*/ 	.word	0x00001f40
        /*06ac*/ 	.word	0x000000ff
        /*06b0*/ 	.word	0x00000110
        /*06b4*/ 	.short	0x010a
        /*06b6*/ 	.byte	0x08
	.zero		1


	//   ....[93]....
        /*06b8*/ 	.word	0x00002060
        /*06bc*/ 	.word	0x000000ff
        /*06c0*/ 	.word	0x00000238
        /*06c4*/ 	.short	0x0101
        /*06c6*/ 	.byte	0x07
	.zero		1


	//   ....[94]....
        /*06c8*/ 	.word	0x00002080
        /*06cc*/ 	.word	0x000000ff
        /*06d0*/ 	.word	0x00000110
        /*06d4*/ 	.short	0x010a
        /*06d6*/ 	.byte	0x04
	.zero		1


	//   ....[95]....
        /*06d8*/ 	.word	0x00002100
        /*06dc*/ 	.word	0x000000ff
        /*06e0*/ 	.word	0x00000110
        /*06e4*/ 	.short	0x010a
        /*06e6*/ 	.byte	0x11
	.zero		1


	//   ....[96]....
        /*06e8*/ 	.word	0x00002290
        /*06ec*/ 	.word	0x000000ff
        /*06f0*/ 	.word	0x00000110
        /*06f4*/ 	.short	0x010a
        /*06f6*/ 	.byte	0x06
	.zero		1


	//   ....[97]....
        /*06f8*/ 	.word	0x000023d0
        /*06fc*/ 	.word	0x00000003
        /*0700*/ 	.word	0x00000240
        /*0704*/ 	.short	0x010a
        /*0706*/ 	.byte	0xff
	.zero		1


	//   ....[98]....
        /*0708*/ 	.word	0x00002520
        /*070c*/ 	.word	0x00000000
        /*0710*/ 	.word	0x00000000
        /*0714*/ 	.short	0x0101
        /*0716*/ 	.byte	0xff
	.zero		1


	//   ....[99]....
        /*0718*/ 	.word	0x00002ac0
        /*071c*/ 	.word	0x000000ff
        /*0720*/ 	.word	0x00000000
        /*0724*/ 	.short	0x010a
        /*0726*/ 	.byte	0x04
	.zero		1


	//   ....[100]....
        /*0728*/ 	.word	0x00002b50
        /*072c*/ 	.word	0x000000ff
        /*0730*/ 	.word	0x00000000
        /*0734*/ 	.short	0x010a
        /*0736*/ 	.byte	0x05
	.zero		1


	//   ....[101]....
        /*0738*/ 	.word	0x00002be0
        /*073c*/ 	.word	0x000000ff
        /*0740*/ 	.word	0x00000000
        /*0744*/ 	.short	0x010a
        /*0746*/ 	.byte	0x05
	.zero		1


	//   ....[102]....
        /*0748*/ 	.word	0x00002c70
        /*074c*/ 	.word	0x000000ff
        /*0750*/ 	.word	0x00000000
        /*0754*/ 	.short	0x010a
        /*0756*/ 	.byte	0x05
	.zero		1


	//   ....[103]....
        /*0758*/ 	.word	0x00002d00
        /*075c*/ 	.word	0x000000ff
        /*0760*/ 	.word	0x00000000
        /*0764*/ 	.short	0x010a
        /*0766*/ 	.byte	0x05
	.zero		1


	//   ....[104]....
        /*0768*/ 	.word	0x00002d90
        /*076c*/ 	.word	0x000000ff
        /*0770*/ 	.word	0x00000000
        /*0774*/ 	.short	0x010a
        /*0776*/ 	.byte	0x05
	.zero		1


	//   ....[105]....
        /*0778*/ 	.word	0x00002e20
        /*077c*/ 	.word	0x000000ff
        /*0780*/ 	.word	0x00000000
        /*0784*/ 	.short	0x010a
        /*0786*/ 	.byte	0x05
	.zero		1


	//   ....[106]....
        /*0788*/ 	.word	0x00002eb0
        /*078c*/ 	.word	0x000000ff
        /*0790*/ 	.word	0x00000000
        /*0794*/ 	.short	0x010a
        /*0796*/ 	.byte	0x05
	.zero		1


	//   ....[107]....
        /*0798*/ 	.word	0x00002f40
        /*079c*/ 	.word	0x000000ff
        /*07a0*/ 	.word	0x00000000
        /*07a4*/ 	.short	0x010a
        /*07a6*/ 	.byte	0x05
	.zero		1


	//   ....[108]....
        /*07a8*/ 	.word	0x00002fd0
        /*07ac*/ 	.word	0x000000ff
        /*07b0*/ 	.word	0x00000000
        /*07b4*/ 	.short	0x010a
        /*07b6*/ 	.byte	0x05
	.zero		1


	//   ....[109]....
        /*07b8*/ 	.word	0x00003060
        /*07bc*/ 	.word	0x000000ff
        /*07c0*/ 	.word	0x00000000
        /*07c4*/ 	.short	0x010a
        /*07c6*/ 	.byte	0x05
	.zero		1


	//   ....[110]....
        /*07c8*/ 	.word	0x000030f0
        /*07cc*/ 	.word	0x000000ff
        /*07d0*/ 	.word	0x00000000
        /*07d4*/ 	.short	0x010a
        /*07d6*/ 	.byte	0x05
	.zero		1


	//   ....[111]....
        /*07d8*/ 	.word	0x00003180
        /*07dc*/ 	.word	0x000000ff
        /*07e0*/ 	.word	0x00000000
        /*07e4*/ 	.short	0x010a
        /*07e6*/ 	.byte	0x05
	.zero		1


	//   ....[112]....
        /*07e8*/ 	.word	0x00003210
        /*07ec*/ 	.word	0x000000ff
        /*07f0*/ 	.word	0x00000000
        /*07f4*/ 	.short	0x010a
        /*07f6*/ 	.byte	0x05
	.zero		1


	//   ....[113]....
        /*07f8*/ 	.word	0x000032a0
        /*07fc*/ 	.word	0x000000ff
        /*0800*/ 	.word	0x00000000
        /*0804*/ 	.short	0x010a
        /*0806*/ 	.byte	0x05
	.zero		1


	//   ....[114]....
        /*0808*/ 	.word	0x00003330
        /*080c*/ 	.word	0x000000ff
        /*0810*/ 	.word	0x00000000
        /*0814*/ 	.short	0x010a
        /*0816*/ 	.byte	0x05
	.zero		1


	//   ....[115]....
        /*0818*/ 	.word	0x000033c0
        /*081c*/ 	.word	0x000000ff
        /*0820*/ 	.word	0x00000000
        /*0824*/ 	.short	0x010a
        /*0826*/ 	.byte	0x05
	.zero		1


	//   ....[116]....
        /*0828*/ 	.word	0x00003450
        /*082c*/ 	.word	0x000000ff
        /*0830*/ 	.word	0x00000000
        /*0834*/ 	.short	0x010a
        /*0836*/ 	.byte	0x05
	.zero		1


	//   ....[117]....
        /*0838*/ 	.word	0x000034e0
        /*083c*/ 	.word	0x000000ff
        /*0840*/ 	.word	0x00000000
        /*0844*/ 	.short	0x010a
        /*0846*/ 	.byte	0x05
	.zero		1


	//   ....[118]....
        /*0848*/ 	.word	0x00003570
        /*084c*/ 	.word	0x000000ff
        /*0850*/ 	.word	0x00000000
        /*0854*/ 	.short	0x010a
        /*0856*/ 	.byte	0x05
	.zero		1


	//   ....[119]....
        /*0858*/ 	.word	0x00003600
        /*085c*/ 	.word	0x000000ff
        /*0860*/ 	.word	0x00000000
        /*0864*/ 	.short	0x010a
        /*0866*/ 	.byte	0x05
	.zero		1


	//   ....[120]....
        /*0868*/ 	.word	0x00003690
        /*086c*/ 	.word	0x000000ff
        /*0870*/ 	.word	0x00000000
        /*0874*/ 	.short	0x010a
        /*0876*/ 	.byte	0x05
	.zero		1


	//   ....[121]....
        /*0878*/ 	.word	0x00003720
        /*087c*/ 	.word	0x000000ff
        /*0880*/ 	.word	0x00000000
        /*0884*/ 	.short	0x010a
        /*0886*/ 	.byte	0x05
	.zero		1


	//   ....[122]....
        /*0888*/ 	.word	0x000037b0
        /*088c*/ 	.word	0x000000ff
        /*0890*/ 	.word	0x00000000
        /*0894*/ 	.short	0x010a
        /*0896*/ 	.byte	0x05
	.zero		1


	//   ....[123]....
        /*0898*/ 	.word	0x00003840
        /*089c*/ 	.word	0x000000ff
        /*08a0*/ 	.word	0x00000000
        /*08a4*/ 	.short	0x010a
        /*08a6*/ 	.byte	0x05
	.zero		1


	//   ....[124]....
        /*08a8*/ 	.word	0x000038d0
        /*08ac*/ 	.word	0x000000ff
        /*08b0*/ 	.word	0x00000000
        /*08b4*/ 	.short	0x010a
        /*08b6*/ 	.byte	0x05
	.zero		1


	//   ....[125]....
        /*08b8*/ 	.word	0x00003960
        /*08bc*/ 	.word	0x000000ff
        /*08c0*/ 	.word	0x00000000
        /*08c4*/ 	.short	0x010a
        /*08c6*/ 	.byte	0x05
	.zero		1


	//   ....[126]....
        /*08c8*/ 	.word	0x000039f0
        /*08cc*/ 	.word	0x000000ff
        /*08d0*/ 	.word	0x00000000
        /*08d4*/ 	.short	0x010a
        /*08d6*/ 	.byte	0x05
	.zero		1


	//   ....[127]....
        /*08d8*/ 	.word	0x00003a80
        /*08dc*/ 	.word	0x000000ff
        /*08e0*/ 	.word	0x00000000
        /*08e4*/ 	.short	0x010a
        /*08e6*/ 	.byte	0x05
	.zero		1


	//   ....[128]....
        /*08e8*/ 	.word	0x00003b10
        /*08ec*/ 	.word	0x000000ff
        /*08f0*/ 	.word	0x00000000
        /*08f4*/ 	.short	0x010a
        /*08f6*/ 	.byte	0x05
	.zero		1


	//   ....[129]....
        /*08f8*/ 	.word	0x00003ba0
        /*08fc*/ 	.word	0x000000ff
        /*0900*/ 	.word	0x00000000
        /*0904*/ 	.short	0x010a
        /*0906*/ 	.byte	0x05
	.zero		1


	//   ....[130]....
        /*0908*/ 	.word	0x00003c30
        /*090c*/ 	.word	0x000000ff
        /*0910*/ 	.word	0x00000000
        /*0914*/ 	.short	0x010a
        /*0916*/ 	.byte	0x05
	.zero		1


	//   ....[131]....
        /*0918*/ 	.word	0x00003cc0
        /*091c*/ 	.word	0x000000ff
        /*0920*/ 	.word	0x00000000
        /*0924*/ 	.short	0x010a
        /*0926*/ 	.byte	0x05
	.zero		1


	//   ....[132]....
        /*0928*/ 	.word	0x00003d60
        /*092c*/ 	.word	0x00000000
        /*0930*/ 	.word	0x00000000
        /*0934*/ 	.short	0x010a
        /*0936*/ 	.byte	0xff
	.zero		1


	//   ....[133]....
        /*0938*/ 	.word	0x00003e80
        /*093c*/ 	.word	0x00000002
        /*0940*/ 	.word	0x000002a0
        /*0944*/ 	.short	0x010a
        /*0946*/ 	.byte	0xff
	.zero		1


	//   ....[134]....
        /*0948*/ 	.word	0x00003ef0
        /*094c*/ 	.word	0x00000002
        /*0950*/ 	.word	0x00000000
        /*0954*/ 	.short	0x0101
        /*0956*/ 	.byte	0xff
	.zero		1


	//   ....[135]....
        /*0958*/ 	.word	0x00003f10
        /*095c*/ 	.word	0x000000ff
        /*0960*/ 	.word	0x00000250
        /*0964*/ 	.short	0x010a
        /*0966*/ 	.byte	0x04
	.zero		1


	//   ....[136]....
        /*0968*/ 	.word	0x00004030
        /*096c*/ 	.word	0x00000002
        /*0970*/ 	.word	0x00000240
        /*0974*/ 	.short	0x010a
        /*0976*/ 	.byte	0xff
	.zero		1


	//   ....[137]....
        /*0978*/ 	.word	0x00004130
        /*097c*/ 	.word	0x00000002
        /*0980*/ 	.word	0x00000000
        /*0984*/ 	.short	0x0101
        /*0986*/ 	.byte	0xff
	.zero		1


	//   ....[138]....
        /*0988*/ 	.word	0x000041c0
        /*098c*/ 	.word	0x000000ff
        /*0990*/ 	.word	0x00000250
        /*0994*/ 	.short	0x0106
        /*0996*/ 	.byte	0x04
	.zero		1


	//   ....[139]....
        /*0998*/ 	.word	0x000041e0
        /*099c*/ 	.word	0x000000ff
        /*09a0*/ 	.word	0x00000250
        /*09a4*/ 	.short	0x010a
        /*09a6*/ 	.byte	0x04
	.zero		1


	//   ....[140]....
        /*09a8*/ 	.word	0x00004270
        /*09ac*/ 	.word	0x000000ff
        /*09b0*/ 	.word	0x00000250
        /*09b4*/ 	.short	0x0106
        /*09b6*/ 	.byte	0x07
	.zero		1


	//   ....[141]....
        /*09b8*/ 	.word	0x000042b0
        /*09bc*/ 	.word	0x00000000
        /*09c0*/ 	.word	0x00000250
        /*09c4*/ 	.short	0x010a
        /*09c6*/ 	.byte	0xff
	.zero		1


	//   ....[142]....
        /*09c8*/ 	.word	0x000047a0
        /*09cc*/ 	.word	0x00000000
        /*09d0*/ 	.word	0x00000240
        /*09d4*/ 	.short	0x010a
        /*09d6*/ 	.byte	0xff
	.zero		1


	//   ....[143]....
        /*09d8*/ 	.word	0x000048a0
        /*09dc*/ 	.word	0x00000003
        /*09e0*/ 	.word	0x00000000
        /*09e4*/ 	.short	0x0101
        /*09e6*/ 	.byte	0xff
	.zero		1


	//   ....[144]....
        /*09e8*/ 	.word	0x000048b0
        /*09ec*/ 	.word	0x000000ff
        /*09f0*/ 	.word	0x00000000
        /*09f4*/ 	.short	0x010a
        /*09f6*/ 	.byte	0x04
	.zero		1


	//   ....[145]....
        /*09f8*/ 	.word	0x000048d0
        /*09fc*/ 	.word	0x000000ff
        /*0a00*/ 	.word	0x00000280
        /*0a04*/ 	.short	0x010a
        /*0a06*/ 	.byte	0x12
	.zero		1


	//   ....[146]....
        /*0a08*/ 	.word	0x000049b0
        /*0a0c*/ 	.word	0x000000ff
        /*0a10*/ 	.word	0x00000000
        /*0a14*/ 	.short	0x010a
        /*0a16*/ 	.byte	0x06
	.zero		1


	//   ....[147]....
        /*0a18*/ 	.word	0x00004ab0
        /*0a1c*/ 	.word	0x000000ff
        /*0a20*/ 	.word	0x00000000
        /*0a24*/ 	.short	0x010a
        /*0a26*/ 	.byte	0x04
	.zero		1


	//   ....[148]....
        /*0a28*/ 	.word	0x00004c90
        /*0a2c*/ 	.word	0x000000ff
        /*0a30*/ 	.word	0x00000000
        /*0a34*/ 	.short	0x010a
        /*0a36*/ 	.byte	0x04
	.zero		1


	//   ....[149]....
        /*0a38*/ 	.word	0x00004d20
        /*0a3c*/ 	.word	0x000000ff
        /*0a40*/ 	.word	0x00000000
        /*0a44*/ 	.short	0x010a
        /*0a46*/ 	.byte	0x05
	.zero		1


	//   ....[150]....
        /*0a48*/ 	.word	0x00004db0
        /*0a4c*/ 	.word	0x000000ff
        /*0a50*/ 	.word	0x00000000
        /*0a54*/ 	.short	0x010a
        /*0a56*/ 	.byte	0x05
	.zero		1


	//   ....[151]....
        /*0a58*/ 	.word	0x00004e40
        /*0a5c*/ 	.word	0x000000ff
        /*0a60*/ 	.word	0x00000000
        /*0a64*/ 	.short	0x010a
        /*0a66*/ 	.byte	0x04
	.zero		1


	//   ....[152]....
        /*0a68*/ 	.word	0x000052e0
        /*0a6c*/ 	.word	0x00000007
        /*0a70*/ 	.word	0x00000240
        /*0a74*/ 	.short	0x010a
        /*0a76*/ 	.byte	0xff
	.zero		1


	//   ....[153]....
        /*0a78*/ 	.word	0x00005450
        /*0a7c*/ 	.word	0x00000000
        /*0a80*/ 	.word	0x00000000
        /*0a84*/ 	.short	0x0101
        /*0a86*/ 	.byte	0xff
	.zero		1


	//   ....[154]....
        /*0a88*/ 	.word	0x000058c0
        /*0a8c*/ 	.word	0x000000ff
        /*0a90*/ 	.word	0x00000238
        /*0a94*/ 	.short	0x010a
        /*0a96*/ 	.byte	0x11
	.zero		1


	//   ....[155]....
        /*0a98*/ 	.word	0x00005a40
        /*0a9c*/ 	.word	0x000000ff
        /*0aa0*/ 	.word	0x00000228
        /*0aa4*/ 	.short	0x010a
        /*0aa6*/ 	.byte	0x11
	.zero		1


	//   ....[156]....
        /*0aa8*/ 	.word	0x00005c50
        /*0aac*/ 	.word	0x000000ff
        /*0ab0*/ 	.word	0x00000220
        /*0ab4*/ 	.short	0x010b
        /*0ab6*/ 	.byte	0x11
	.zero		1


	//   ....[157]....
        /*0ab8*/ 	.word	0x00005c60
        /*0abc*/ 	.word	0x000000ff
        /*0ac0*/ 	.word	0x00000000
        /*0ac4*/ 	.short	0x0101
        /*0ac6*/ 	.byte	0x1b
	.zero		1


	//   ....[158]....
        /*0ac8*/ 	.word	0x00005ca0
        /*0acc*/ 	.word	0x00000000
        /*0ad0*/ 	.word	0x00000228
        /*0ad4*/ 	.short	0x010a
        /*0ad6*/ 	.byte	0xff
	.zero		1


	//   ....[159]....
        /*0ad8*/ 	.word	0x00005fb0
        /*0adc*/ 	.word	0x00000003
        /*0ae0*/ 	.word	0x00000240
        /*0ae4*/ 	.short	0x010a
        /*0ae6*/ 	.byte	0xff
	.zero		1


	//   ....[160]....
        /*0ae8*/ 	.word	0x00006130
        /*0aec*/ 	.word	0x00000000
        /*0af0*/ 	.word	0x00000000
        /*0af4*/ 	.short	0x0101
        /*0af6*/ 	.byte	0xff
	.zero		1


	//   ....[161]....
        /*0af8*/ 	.word	0x00006bd0
        /*0afc*/ 	.word	0x000000ff
        /*0b00*/ 	.word	0x00000220
        /*0b04*/ 	.short	0x010a
        /*0b06*/ 	.byte	0x2c
	.zero		1


	//   ....[162]....
        /*0b08*/ 	.word	0x00006be0
        /*0b0c*/ 	.word	0x00000016
        /*0b10*/ 	.word	0x00000260
        /*0b14*/ 	.short	0x010a
        /*0b16*/ 	.byte	0xff
	.zero		1


	//   ....[163]....
        /*0b18*/ 	.word	0x00006d70
        /*0b1c*/ 	.word	0x000000ff
        /*0b20*/ 	.word	0x00000220
        /*0b24*/ 	.short	0x010a
        /*0b26*/ 	.byte	0x2c
	.zero		1


	//   ....[164]....
        /*0b28*/ 	.word	0x00006e70
        /*0b2c*/ 	.word	0x000000ff
        /*0b30*/ 	.word	0x00000000
        /*0b34*/ 	.short	0x0101
        /*0b36*/ 	.byte	0x04
	.zero		1


	//   ....[165]....
        /*0b38*/ 	.word	0x00006ed0
        /*0b3c*/ 	.word	0x00000016
        /*0b40*/ 	.word	0x00000260
        /*0b44*/ 	.short	0x010a
        /*0b46*/ 	.byte	0xff
	.zero		1


	//   ....[166]....
        /*0b48*/ 	.word	0x00007530
        /*0b4c*/ 	.word	0x000000ff
        /*0b50*/ 	.word	0x00000000
        /*0b54*/ 	.short	0x0101
        /*0b56*/ 	.byte	0x04
	.zero		1


	//   ....[167]....
        /*0b58*/ 	.word	0x00008330
        /*0b5c*/ 	.word	0x00000000
        /*0b60*/ 	.word	0x000002b0
        /*0b64*/ 	.short	0x010a
        /*0b66*/ 	.byte	0xff
	.zero		1


	//   ....[168]....
        /*0b68*/ 	.word	0x00008390
        /*0b6c*/ 	.word	0x00000000
        /*0b70*/ 	.word	0x00000110
        /*0b74*/ 	.short	0x010a
        /*0b76*/ 	.byte	0xff
	.zero		1


	//   ....[169]....
        /*0b78*/ 	.word	0x000083f0
        /*0b7c*/ 	.word	0x00000000
        /*0b80*/ 	.word	0x00000110
        /*0b84*/ 	.short	0x010a
        /*0b86*/ 	.byte	0xff
	.zero		1


	//   ....[170]....
        /*0b88*/ 	.word	0x00008440
        /*0b8c*/ 	.word	0x00000003
        /*0b90*/ 	.word	0x00000240
        /*0b94*/ 	.short	0x010a
        /*0b96*/ 	.byte	0xff
	.zero		1


	//   ....[171]....
        /*0b98*/ 	.word	0x000084a0
        /*0b9c*/ 	.word	0x00000000
        /*0ba0*/ 	.word	0x00000000
        /*0ba4*/ 	.short	0x010a
        /*0ba6*/ 	.byte	0xff
	.zero		1


	//   ....[172]....
        /*0ba8*/ 	.word	0x00008500
        /*0bac*/ 	.word	0x00000000
        /*0bb0*/ 	.word	0x00000000
        /*0bb4*/ 	.short	0x010a
        /*0bb6*/ 	.byte	0xff
	.zero		1


	//   ....[173]....
        /*0bb8*/ 	.word	0x00008560
        /*0bbc*/ 	.word	0x00000000
        /*0bc0*/ 	.word	0x00000000
        /*0bc4*/ 	.short	0x010a
        /*0bc6*/ 	.byte	0xff
	.zero		1


	//   ....[174]....
        /*0bc8*/ 	.word	0x000085c0
        /*0bcc*/ 	.word	0x00000000
        /*0bd0*/ 	.word	0x00000000
        /*0bd4*/ 	.short	0x010a
        /*0bd6*/ 	.byte	0xff
	.zero		1


	//   ....[175]....
        /*0bd8*/ 	.word	0x00008620
        /*0bdc*/ 	.word	0x00000000
        /*0be0*/ 	.word	0x00000000
        /*0be4*/ 	.short	0x010a
        /*0be6*/ 	.byte	0xff
	.zero		1


	//   ....[176]....
        /*0be8*/ 	.word	0x00008680
        /*0bec*/ 	.word	0x00000000
        /*0bf0*/ 	.word	0x00000000
        /*0bf4*/ 	.short	0x010a
        /*0bf6*/ 	.byte	0xff
	.zero		1


	//   ....[177]....
        /*0bf8*/ 	.word	0x000086e0
        /*0bfc*/ 	.word	0x00000000
        /*0c00*/ 	.word	0x00000000
        /*0c04*/ 	.short	0x010a
        /*0c06*/ 	.byte	0xff
	.zero		1


	//   ....[178]....
        /*0c08*/ 	.word	0x00008740
        /*0c0c*/ 	.word	0x00000000
        /*0c10*/ 	.word	0x00000000
        /*0c14*/ 	.short	0x010a
        /*0c16*/ 	.byte	0xff
	.zero		1


	//   ....[179]....
        /*0c18*/ 	.word	0x000087a0
        /*0c1c*/ 	.word	0x00000000
        /*0c20*/ 	.word	0x00000000
        /*0c24*/ 	.short	0x010a
        /*0c26*/ 	.byte	0xff
	.zero		1


	//   ....[180]....
        /*0c28*/ 	.word	0x00008800
        /*0c2c*/ 	.word	0x00000000
        /*0c30*/ 	.word	0x00000000
        /*0c34*/ 	.short	0x010a
        /*0c36*/ 	.byte	0xff
	.zero		1


	//   ....[181]....
        /*0c38*/ 	.word	0x00008860
        /*0c3c*/ 	.word	0x00000000
        /*0c40*/ 	.word	0x00000000
        /*0c44*/ 	.short	0x010a
        /*0c46*/ 	.byte	0xff
	.zero		1


	//   ....[182]....
        /*0c48*/ 	.word	0x000088c0
        /*0c4c*/ 	.word	0x00000000
        /*0c50*/ 	.word	0x00000000
        /*0c54*/ 	.short	0x010a
        /*0c56*/ 	.byte	0xff
	.zero		1


	//   ....[183]....
        /*0c58*/ 	.word	0x00008920
        /*0c5c*/ 	.word	0x00000000
        /*0c60*/ 	.word	0x00000000
        /*0c64*/ 	.short	0x010a
        /*0c66*/ 	.byte	0xff
	.zero		1


	//   ....[184]....
        /*0c68*/ 	.word	0x00008980
        /*0c6c*/ 	.word	0x00000000
        /*0c70*/ 	.word	0x00000000
        /*0c74*/ 	.short	0x010a
        /*0c76*/ 	.byte	0xff
	.zero		1


	//   ....[185]....
        /*0c78*/ 	.word	0x000089e0
        /*0c7c*/ 	.word	0x00000000
        /*0c80*/ 	.word	0x00000000
        /*0c84*/ 	.short	0x010a
        /*0c86*/ 	.byte	0xff
	.zero		1


	//   ....[186]....
        /*0c88*/ 	.word	0x00008a40
        /*0c8c*/ 	.word	0x00000000
        /*0c90*/ 	.word	0x00000000
        /*0c94*/ 	.short	0x010a
        /*0c96*/ 	.byte	0xff
	.zero		1


	//   ....[187]....
        /*0c98*/ 	.word	0x00008aa0
        /*0c9c*/ 	.word	0x00000000
        /*0ca0*/ 	.word	0x00000000
        /*0ca4*/ 	.short	0x010a
        /*0ca6*/ 	.byte	0xff
	.zero		1


	//   ....[188]....
        /*0ca8*/ 	.word	0x00008b00
        /*0cac*/ 	.word	0x00000000
        /*0cb0*/ 	.word	0x00000000
        /*0cb4*/ 	.short	0x010a
        /*0cb6*/ 	.byte	0xff
	.zero		1


	//   ....[189]....
        /*0cb8*/ 	.word	0x00008b60
        /*0cbc*/ 	.word	0x00000000
        /*0cc0*/ 	.word	0x00000000
        /*0cc4*/ 	.short	0x010a
        /*0cc6*/ 	.byte	0xff
	.zero		1


	//   ....[190]....
        /*0cc8*/ 	.word	0x00008bc0
        /*0ccc*/ 	.word	0x00000000
        /*0cd0*/ 	.word	0x00000000
        /*0cd4*/ 	.short	0x010a
        /*0cd6*/ 	.byte	0xff
	.zero		1


	//   ....[191]....
        /*0cd8*/ 	.word	0x00008c20
        /*0cdc*/ 	.word	0x00000000
        /*0ce0*/ 	.word	0x00000000
        /*0ce4*/ 	.short	0x010a
        /*0ce6*/ 	.byte	0xff
	.zero		1


	//   ....[192]....
        /*0ce8*/ 	.word	0x00008c80
        /*0cec*/ 	.word	0x00000000
        /*0cf0*/ 	.word	0x00000000
        /*0cf4*/ 	.short	0x010a
        /*0cf6*/ 	.byte	0xff
	.zero		1


	//   ....[193]....
        /*0cf8*/ 	.word	0x00008ce0
        /*0cfc*/ 	.word	0x00000000
        /*0d00*/ 	.word	0x00000000
        /*0d04*/ 	.short	0x010a
        /*0d06*/ 	.byte	0xff
	.zero		1


	//   ....[194]....
        /*0d08*/ 	.word	0x00008d40
        /*0d0c*/ 	.word	0x00000000
        /*0d10*/ 	.word	0x00000000
        /*0d14*/ 	.short	0x010a
        /*0d16*/ 	.byte	0xff
	.zero		1


	//   ....[195]....
        /*0d18*/ 	.word	0x00008da0
        /*0d1c*/ 	.word	0x00000000
        /*0d20*/ 	.word	0x00000000
        /*0d24*/ 	.short	0x010a
        /*0d26*/ 	.byte	0xff
	.zero		1


	//   ....[196]....
        /*0d28*/ 	.word	0x00008e00
        /*0d2c*/ 	.word	0x00000000
        /*0d30*/ 	.word	0x00000000
        /*0d34*/ 	.short	0x010a
        /*0d36*/ 	.byte	0xff
	.zero		1


	//   ....[197]....
        /*0d38*/ 	.word	0x00008e60
        /*0d3c*/ 	.word	0x00000000
        /*0d40*/ 	.word	0x00000000
        /*0d44*/ 	.short	0x010a
        /*0d46*/ 	.byte	0xff
	.zero		1


	//   ....[198]....
        /*0d48*/ 	.word	0x00008ec0
        /*0d4c*/ 	.word	0x00000000
        /*0d50*/ 	.word	0x00000000
        /*0d54*/ 	.short	0x010a
        /*0d56*/ 	.byte	0xff
	.zero		1


	//   ....[199]....
        /*0d58*/ 	.word	0x00008f20
        /*0d5c*/ 	.word	0x00000000
        /*0d60*/ 	.word	0x00000000
        /*0d64*/ 	.short	0x010a
        /*0d66*/ 	.byte	0xff
	.zero		1


	//   ....[200]....
        /*0d68*/ 	.word	0x00008f80
        /*0d6c*/ 	.word	0x00000000
        /*0d70*/ 	.word	0x00000000
        /*0d74*/ 	.short	0x010a
        /*0d76*/ 	.byte	0xff
	.zero		1


	//   ....[201]....
        /*0d78*/ 	.word	0x00008fe0
        /*0d7c*/ 	.word	0x00000000
        /*0d80*/ 	.word	0x00000000
        /*0d84*/ 	.short	0x010a
        /*0d86*/ 	.byte	0xff
	.zero		1


	//   ....[202]....
        /*0d88*/ 	.word	0x00009040
        /*0d8c*/ 	.word	0x00000000
        /*0d90*/ 	.word	0x00000000
        /*0d94*/ 	.short	0x010a
        /*0d96*/ 	.byte	0xff
	.zero		1


	//   ....[203]....
        /*0d98*/ 	.word	0x000090a0
        /*0d9c*/ 	.word	0x00000000
        /*0da0*/ 	.word	0x00000000
        /*0da4*/ 	.short	0x010a
        /*0da6*/ 	.byte	0xff
	.zero		1


	//   ....[204]....
        /*0da8*/ 	.word	0x000090f0
        /*0dac*/ 	.word	0x00000002
        /*0db0*/ 	.word	0x000002a0
        /*0db4*/ 	.short	0x010a
        /*0db6*/ 	.byte	0xff
	.zero		1


	//   ....[205]....
        /*0db8*/ 	.word	0x00009150
        /*0dbc*/ 	.word	0x00000002
        /*0dc0*/ 	.word	0x00000250
        /*0dc4*/ 	.short	0x010a
        /*0dc6*/ 	.byte	0xff
	.zero		1


	//   ....[206]....
        /*0dc8*/ 	.word	0x000091a0
        /*0dcc*/ 	.word	0x00000002
        /*0dd0*/ 	.word	0x00000240
        /*0dd4*/ 	.short	0x010a
        /*0dd6*/ 	.byte	0xff
	.zero		1


	//   ....[207]....
        /*0dd8*/ 	.word	0x00009200
        /*0ddc*/ 	.word	0x00000000
        /*0de0*/ 	.word	0x00000250
        /*0de4*/ 	.short	0x010a
        /*0de6*/ 	.byte	0xff
	.zero		1


	//   ....[208]....
        /*0de8*/ 	.word	0x00009250
        /*0dec*/ 	.word	0x00000000
        /*0df0*/ 	.word	0x00000240
        /*0df4*/ 	.short	0x010a
        /*0df6*/ 	.byte	0xff
	.zero		1


	//   ....[209]....
        /*0df8*/ 	.word	0x000092b0
        /*0dfc*/ 	.word	0x00000002
        /*0e00*/ 	.word	0x00000280
        /*0e04*/ 	.short	0x010a
        /*0e06*/ 	.byte	0xff
	.zero		1


	//   ....[210]....
        /*0e08*/ 	.word	0x00009310
        /*0e0c*/ 	.word	0x00000000
        /*0e10*/ 	.word	0x00000000
        /*0e14*/ 	.short	0x010a
        /*0e16*/ 	.byte	0xff
	.zero		1


	//   ....[211]....
        /*0e18*/ 	.word	0x00009370
        /*0e1c*/ 	.word	0x00000000
        /*0e20*/ 	.word	0x00000000
        /*0e24*/ 	.short	0x010a
        /*0e26*/ 	.byte	0xff
	.zero		1


	//   ....[212]....
        /*0e28*/ 	.word	0x000093d0
        /*0e2c*/ 	.word	0x00000000
        /*0e30*/ 	.word	0x00000000
        /*0e34*/ 	.short	0x010a
        /*0e36*/ 	.byte	0xff
	.zero		1


	//   ....[213]....
        /*0e38*/ 	.word	0x00009430
        /*0e3c*/ 	.word	0x00000000
        /*0e40*/ 	.word	0x00000000
        /*0e44*/ 	.short	0x010a
        /*0e46*/ 	.byte	0xff
	.zero		1


	//   ....[214]....
        /*0e48*/ 	.word	0x00009490
        /*0e4c*/ 	.word	0x00000000
        /*0e50*/ 	.word	0x00000000
        /*0e54*/ 	.short	0x010a
        /*0e56*/ 	.byte	0xff
	.zero		1


	//   ....[215]....
        /*0e58*/ 	.word	0x000094e0
        /*0e5c*/ 	.word	0x00000007
        /*0e60*/ 	.word	0x00000240
        /*0e64*/ 	.short	0x010a
        /*0e66*/ 	.byte	0xff
	.zero		1


	//   ....[216]....
        /*0e68*/ 	.word	0x00009540
        /*0e6c*/ 	.word	0x00000000
        /*0e70*/ 	.word	0x00000238
        /*0e74*/ 	.short	0x010a
        /*0e76*/ 	.byte	0xff
	.zero		1


	//   ....[217]....
        /*0e78*/ 	.word	0x000095a0
        /*0e7c*/ 	.word	0x00000000
        /*0e80*/ 	.word	0x00000228
        /*0e84*/ 	.short	0x010a
        /*0e86*/ 	.byte	0xff
	.zero		1


	//   ....[218]....
        /*0e88*/ 	.word	0x000095f0
        /*0e8c*/ 	.word	0x00000003
        /*0e90*/ 	.word	0x00000240
        /*0e94*/ 	.short	0x010a
        /*0e96*/ 	.byte	0xff
	.zero		1


	//   ....[219]....
        /*0e98*/ 	.word	0x00009650
        /*0e9c*/ 	.word	0x00000000
        /*0ea0*/ 	.word	0x00000220
        /*0ea4*/ 	.short	0x010a
        /*0ea6*/ 	.byte	0xff
	.zero		1


	//   ....[220]....
        /*0ea8*/ 	.word	0x000096a0
        /*0eac*/ 	.word	0x00000016
        /*0eb0*/ 	.word	0x00000260
        /*0eb4*/ 	.short	0x010a
        /*0eb6*/ 	.byte	0xff
	.zero		1


	//----- nvinfo : EIATTR_NUM_MBARRIERS
	.align		4
.L_47:
        /*0eb8*/ 	.byte	0x03, 0x38
        /*0eba*/ 	.short	0x0058


	//----- nvinfo : EIATTR_EXIT_INSTR_OFFSETS
	.align		4
        /*0ebc*/ 	.byte	0x04, 0x1c
        /*0ebe*/ 	.short	(.L_49 - .L_48)


	//   ....[0]....
.L_48:
        /*0ec0*/ 	.word	0x00003d90


	//   ....[1]....
        /*0ec4*/ 	.word	0x00004280


	//   ....[2]....
        /*0ec8*/ 	.word	0x000042e0


	//   ....[3]....
        /*0ecc*/ 	.word	0x000050a0


	//   ....[4]....
        /*0ed0*/ 	.word	0x00005cd0


	//   ....[5]....
        /*0ed4*/ 	.word	0x00005d10


	//   ....[6]....
        /*0ed8*/ 	.word	0x00008320


	//----- nvinfo : EIATTR_MAX_THREADS
	.align		4
.L_49:
        /*0edc*/ 	.byte	0x04, 0x05
        /*0ede*/ 	.short	(.L_51 - .L_50)
.L_50:
        /*0ee0*/ 	.word	0x00000100
        /*0ee4*/ 	.word	0x00000001
        /*0ee8*/ 	.word	0x00000001


	//----- nvinfo : EIATTR_CRS_STACK_SIZE
	.align		4
.L_51:
        /*0eec*/ 	.byte	0x04, 0x1e
        /*0eee*/ 	.short	(.L_53 - .L_52)
.L_52:
        /*0ef0*/ 	.word	0x00000000


	//----- nvinfo : EIATTR_CBANK_PARAM_SIZE
	.align		4
.L_53:
        /*0ef4*/ 	.byte	0x03, 0x19
        /*0ef6*/ 	.short	0x0800


	//----- nvinfo : EIATTR_PARAM_CBANK
	.align		4
        /*0ef8*/ 	.byte	0x04, 0x0a
        /*0efa*/ 	.short	(.L_55 - .L_54)
	.align		4
.L_54:
        /*0efc*/ 	.word	index@(.nv.constant0._ZN7cutlass13device_kernelINS_4gemm6kernel13GemmUniversalIN4cute5tupleIJiiiiEEENS1_10collective13CollectiveMmaINS1_35MainloopSm100TmaUmmaWarpSpecializedILi34ELi2ELi4ENS5_IJNS4_1CILi1EEENSA_ILi4EEESB_EEEEENS5_IJNSA_ILi128EEENSA_ILi64EEENSA_ILi32EEEEEENS_12float_e4m3_tENS5_IJlSB_lEEESJ_SK_NS4_8TiledMMAINS4_8MMA_AtomIJNS4_10MMA_TraitsINS4_19SM100_MMA_F8F6F4_SSEJSJ_SJ_fSF_SG_NS4_17integral_constantINS4_4UMMA5MajorELSR_0EEESS_NSP_INSQ_7ScaleInELST_0EEESU_EEEEEENS4_6LayoutINS5_IJSB_SB_SB_EEENS5_IJNSA_ILi0EEESZ_SZ_EEEEENS5_IJNS4_10UnderscoreES12_S12_EEEEENS4_23SM90_TMA_LOAD_MULTICASTENS4_14ComposedLayoutINS4_7SwizzleILi1ELi4ELi3EEENS4_18smem_ptr_flag_bitsILi8EEENSX_INS5_IJNSA_ILi8EEESH_EEENS5_IJSH_SB_EEEEEEEvNS4_8identityENS4_13SM90_TMA_LOADES1F_vS1G_EENS_8epilogue10collective18CollectiveEpilogueINS1J_23Sm100TmaWarpSpecializedILi1ELi1ELi64ELb0ELb0EEEJSI_NS5_IJNSX_ISF_SB_EENSX_ISG_SB_EEEEESJ_SK_SJ_SK_NS1J_6fusion15FusionCallbacksIS1N_NS1R_17LinearCombinationISJ_fSJ_fLNS_15FloatRoundStyleE2EEESI_S1Q_JEEENS4_5SM1004TMEM4LOAD26SM100_TMEM_LOAD_32dp32b64xES1H_NS16_INS17_ILi2ELi4ELi3EEES1A_NSX_INS5_IJS1B_SG_EEENS5_IJSG_SB_EEEEEEENS4_39AutoVectorizingCopyWithAssumedAlignmentILi128EEENS4_14SM90_TMA_STOREES25_S27_S27_EEEvvEEEEvNT_6ParamsE)
        /*0f00*/ 	.short	0x0380
        /*0f02*/ 	.short	0x0800


	//----- nvinfo : EIATTR_SW_WAR
	.align		4
.L_55:
        /*0f04*/ 	.byte	0x04, 0x36
        /*0f06*/ 	.short	(.L_57 - .L_56)
.L_56:
        /*0f08*/ 	.word	0x00000008
.L_57:


//--------------------- .nv.callgraph             --------------------------
	.section	.nv.callgraph,"",@"SHT_CUDA_CALLGRAPH"
	.align	4
	.sectionentsize	8
	.align		4
        /*0000*/ 	.word	0x00000000
	.align		4
        /*0004*/ 	.word	0xffffffff
	.align		4
        /*0008*/ 	.word	index@(_ZN7cutlass13device_kernelINS_4gemm6kernel13GemmUniversalIN4cute5tupleIJiiiiEEENS1_10collective13CollectiveMmaINS1_35MainloopSm100TmaUmmaWarpSpecializedILi34ELi2ELi4ENS5_IJNS4_1CILi1EEENSA_ILi4EEESB_EEEEENS5_IJNSA_ILi128EEENSA_ILi64EEENSA_ILi32EEEEEENS_12float_e4m3_tENS5_IJlSB_lEEESJ_SK_NS4_8TiledMMAINS4_8MMA_AtomIJNS4_10MMA_TraitsINS4_19SM100_MMA_F8F6F4_SSEJSJ_SJ_fSF_SG_NS4_17integral_constantINS4_4UMMA5MajorELSR_0EEESS_NSP_INSQ_7ScaleInELST_0EEESU_EEEEEENS4_6LayoutINS5_IJSB_SB_SB_EEENS5_IJNSA_ILi0EEESZ_SZ_EEEEENS5_IJNS4_10UnderscoreES12_S12_EEEEENS4_23SM90_TMA_LOAD_MULTICASTENS4_14ComposedLayoutINS4_7SwizzleILi1ELi4ELi3EEENS4_18smem_ptr_flag_bitsILi8EEENSX_INS5_IJNSA_ILi8EEESH_EEENS5_IJSH_SB_EEEEEEEvNS4_8identityENS4_13SM90_TMA_LOADES1F_vS1G_EENS_8epilogue10collective18CollectiveEpilogueINS1J_23Sm100TmaWarpSpecializedILi1ELi1ELi64ELb0ELb0EEEJSI_NS5_IJNSX_ISF_SB_EENSX_ISG_SB_EEEEESJ_SK_SJ_SK_NS1J_6fusion15FusionCallbacksIS1N_NS1R_17LinearCombinationISJ_fSJ_fLNS_15FloatRoundStyleE2EEESI_S1Q_JEEENS4_5SM1004TMEM4LOAD26SM100_TMEM_LOAD_32dp32b64xES1H_NS16_INS17_ILi2ELi4ELi3EEES1A_NSX_INS5_IJS1B_SG_EEENS5_IJSG_SB_EEEEEEENS4_39AutoVectorizingCopyWithAssumedAlignmentILi128EEENS4_14SM90_TMA_STOREES25_S27_S27_EEEvvEEEEvNT_6ParamsE)
	.align		4
        /*000c*/ 	.word	index@(__assertfail)
	.align		4
        /*0010*/ 	.word	0x00000000
	.align		4
        /*0014*/ 	.word	0xfffffffe
	.align		4
        /*0018*/ 	.word	0x00000000
	.align		4
        /*001c*/ 	.word	0xfffffffd
	.align		4
        /*0020*/ 	.word	0x00000000
	.align		4
        /*0024*/ 	.word	0xfffffffc


//--------------------- .nv.constant4             --------------------------
	.section	.nv.constant4,"a",@progbits
	.align	8
	.align		8
.nv.constant4:
        /*0000*/ 	.dword	__assertfail
	.align		8
        /*0008*/ 	.dword	__unnamed_1
	.align		8
        /*0010*/ 	.dword	__unnamed_2
	.align		8
        /*0018*/ 	.dword	_ZN40_INTERNAL_6e347682_4_k_cu_8de662b8_326204cuda3std3__45__cpo5beginE
	.align		8
        /*0020*/ 	.dword	_ZN40_INTERNAL_6e347682_4_k_cu_8de662b8_326204cuda3std3__45__cpo3endE
	.align		8
        /*0028*/ 	.dword	_ZN40_INTERNAL_6e347682_4_k_cu_8de662b8_326204cuda3std3__45__cpo6cbeginE
	.align		8
        /*0030*/ 	.dword	_ZN40_INTERNAL_6e347682_4_k_cu_8de662b8_326204cuda3std3__45__cpo4cendE
	.align		8
        /*0038*/ 	.dword	_ZN40_INTERNAL_6e347682_4_k_cu_8de662b8_326204cuda3std3__442_GLOBAL__N__6e347682_4_k_cu_8de662b8_326206ignoreE
	.align		8
        /*0040*/ 	.dword	_ZN40_INTERNAL_6e347682_4_k_cu_8de662b8_326204cuda3std3__419piecewise_constructE
	.align		8
        /*0048*/ 	.dword	_ZN40_INTERNAL_6e347682_4_k_cu_8de662b8_326204cuda3std3__48in_placeE
	.align		8
        /*0050*/ 	.dword	_ZN40_INTERNAL_6e347682_4_k_cu_8de662b8_326204cuda3std6ranges3__45__cpo4swapE
	.align		8
        /*0058*/ 	.dword	_ZN40_INTERNAL_6e347682_4_k_cu_8de662b8_326204cuda3std6ranges3__45__cpo9iter_moveE
	.align		8
        /*0060*/ 	.dword	_ZN40_INTERNAL_6e347682_4_k_cu_8de662b8_326204cute7productE
	.align		8
        /*0068*/ 	.dword	_ZN40_INTERNAL_6e347682_4_k_cu_8de662b8_326204cute1_E
	.align		8
        /*0070*/ 	.dword	$str$25
	.align		8
        /*0078*/ 	.dword	$str$26
	.align		8
        /*0080*/ 	.dword	$str$27
	.align		8
        /*0088*/ 	.dword	$str$28


//--------------------- .text._ZN7cutlass13device_kernelINS_4gemm6kernel13GemmUniversalIN4cute5tupleIJiiiiEEENS1_10collective13CollectiveMmaINS1_35MainloopSm100TmaUmmaWarpSpecializedILi34ELi2ELi4ENS5_IJNS4_1CILi1EEENSA_ILi4EEESB_EEEEENS5_IJNSA_ILi128EEENSA_ILi64EEENSA_ILi32EEEEEENS_12float_e4m3_tENS5_IJlSB_lEEESJ_SK_NS4_8TiledMMAINS4_8MMA_AtomIJNS4_10MMA_TraitsINS4_19SM100_MMA_F8F6F4_SSEJSJ_SJ_fSF_SG_NS4_17integral_constantINS4_4UMMA5MajorELSR_0EEESS_NSP_INSQ_7ScaleInELST_0EEESU_EEEEEENS4_6LayoutINS5_IJSB_SB_SB_EEENS5_IJNSA_ILi0EEESZ_SZ_EEEEENS5_IJNS4_10UnderscoreES12_S12_EEEEENS4_23SM90_TMA_LOAD_MULTICASTENS4_14ComposedLayoutINS4_7SwizzleILi1ELi4ELi3EEENS4_18smem_ptr_flag_bitsILi8EEENSX_INS5_IJNSA_ILi8EEESH_EEENS5_IJSH_SB_EEEEEEEvNS4_8identityENS4_13SM90_TMA_LOADES1F_vS1G_EENS_8epilogue10collective18CollectiveEpilogueINS1J_23Sm100TmaWarpSpecializedILi1ELi1ELi64ELb0ELb0EEEJSI_NS5_IJNSX_ISF_SB_EENSX_ISG_SB_EEEEESJ_SK_SJ_SK_NS1J_6fusion15FusionCallbacksIS1N_NS1R_17LinearCombinationISJ_fSJ_fLNS_15FloatRoundStyleE2EEESI_S1Q_JEEENS4_5SM1004TMEM4LOAD26SM100_TMEM_LOAD_32dp32b64xES1H_NS16_INS17_ILi2ELi4ELi3EEES1A_NSX_INS5_IJS1B_SG_EEENS5_IJSG_SB_EEEEEEENS4_39AutoVectorizingCopyWithAssumedAlignmentILi128EEENS4_14SM90_TMA_STOREES25_S27_S27_EEEvvEEEEvNT_6ParamsE --------------------------
	.section	.text._ZN7cutlass13device_kernelINS_4gemm6kernel13GemmUniversalIN4cute5tupleIJiiiiEEENS1_10collective13CollectiveMmaINS1_35MainloopSm100TmaUmmaWarpSpecializedILi34ELi2ELi4ENS5_IJNS4_1CILi1EEENSA_ILi4EEESB_EEEEENS5_IJNSA_ILi128EEENSA_ILi64EEENSA_ILi32EEEEEENS_12float_e4m3_tENS5_IJlSB_lEEESJ_SK_NS4_8TiledMMAINS4_8MMA_AtomIJNS4_10MMA_TraitsINS4_19SM100_MMA_F8F6F4_SSEJSJ_SJ_fSF_SG_NS4_17integral_constantINS4_4UMMA5MajorELSR_0EEESS_NSP_INSQ_7ScaleInELST_0EEESU_EEEEEENS4_6LayoutINS5_IJSB_SB_SB_EEENS5_IJNSA_ILi0EEESZ_SZ_EEEEENS5_IJNS4_10UnderscoreES12_S12_EEEEENS4_23SM90_TMA_LOAD_MULTICASTENS4_14ComposedLayoutINS4_7SwizzleILi1ELi4ELi3EEENS4_18smem_ptr_flag_bitsILi8EEENSX_INS5_IJNSA_ILi8EEESH_EEENS5_IJSH_SB_EEEEEEEvNS4_8identityENS4_13SM90_TMA_LOADES1F_vS1G_EENS_8epilogue10collective18CollectiveEpilogueINS1J_23Sm100TmaWarpSpecializedILi1ELi1ELi64ELb0ELb0EEEJSI_NS5_IJNSX_ISF_SB_EENSX_ISG_SB_EEEEESJ_SK_SJ_SK_NS1J_6fusion15FusionCallbacksIS1N_NS1R_17LinearCombinationISJ_fSJ_fLNS_15FloatRoundStyleE2EEESI_S1Q_JEEENS4_5SM1004TMEM4LOAD26SM100_TMEM_LOAD_32dp32b64xES1H_NS16_INS17_ILi2ELi4ELi3EEES1A_NSX_INS5_IJS1B_SG_EEENS5_IJSG_SB_EEEEEEENS4_39AutoVectorizingCopyWithAssumedAlignmentILi128EEENS4_14SM90_TMA_STOREES25_S27_S27_EEEvvEEEEvNT_6ParamsE,"ax",@progbits
	.align	128
.text._ZN7cutlass13device_kernelINS_4gemm6kernel13GemmUniversalIN4cute5tupleIJiiiiEEENS1_10collective13CollectiveMmaINS1_35MainloopSm100TmaUmmaWarpSpecializedILi34ELi2ELi4ENS5_IJNS4_1CILi1EEENSA_ILi4EEESB_EEEEENS5_IJNSA_ILi128EEENSA_ILi64EEENSA_ILi32EEEEEENS_12float_e4m3_tENS5_IJlSB_lEEESJ_SK_NS4_8TiledMMAINS4_8MMA_AtomIJNS4_10MMA_TraitsINS4_19SM100_MMA_F8F6F4_SSEJSJ_SJ_fSF_SG_NS4_17integral_constantINS4_4UMMA5MajorELSR_0EEESS_NSP_INSQ_7ScaleInELST_0EEESU_EEEEEENS4_6LayoutINS5_IJSB_SB_SB_EEENS5_IJNSA_ILi0EEESZ_SZ_EEEEENS5_IJNS4_10UnderscoreES12_S12_EEEEENS4_23SM90_TMA_LOAD_MULTICASTENS4_14ComposedLayoutINS4_7SwizzleILi1ELi4ELi3EEENS4_18smem_ptr_flag_bitsILi8EEENSX_INS5_IJNSA_ILi8EEESH_EEENS5_IJSH_SB_EEEEEEEvNS4_8identityENS4_13SM90_TMA_LOADES1F_vS1G_EENS_8epilogue10collective18CollectiveEpilogueINS1J_23Sm100TmaWarpSpecializedILi1ELi1ELi64ELb0ELb0EEEJSI_NS5_IJNSX_ISF_SB_EENSX_ISG_SB_EEEEESJ_SK_SJ_SK_NS1J_6fusion15FusionCallbacksIS1N_NS1R_17LinearCombinationISJ_fSJ_fLNS_15FloatRoundStyleE2EEESI_S1Q_JEEENS4_5SM1004TMEM4LOAD26SM100_TMEM_LOAD_32dp32b64xES1H_NS16_INS17_ILi2ELi4ELi3EEES1A_NSX_INS5_IJS1B_SG_EEENS5_IJSG_SB_EEEEEEENS4_39AutoVectorizingCopyWithAssumedAlignmentILi128EEENS4_14SM90_TMA_STOREES25_S27_S27_EEEvvEEEEvNT_6ParamsE:
        .type           _ZN7cutlass13device_kernelINS_4gemm6kernel13GemmUniversalIN4cute5tupleIJiiiiEEENS1_10collective13CollectiveMmaINS1_35MainloopSm100TmaUmmaWarpSpecializedILi34ELi2ELi4ENS5_IJNS4_1CILi1EEENSA_ILi4EEESB_EEEEENS5_IJNSA_ILi128EEENSA_ILi64EEENSA_ILi32EEEEEENS_12float_e4m3_tENS5_IJlSB_lEEESJ_SK_NS4_8TiledMMAINS4_8MMA_AtomIJNS4_10MMA_TraitsINS4_19SM100_MMA_F8F6F4_SSEJSJ_SJ_fSF_SG_NS4_17integral_constantINS4_4UMMA5MajorELSR_0EEESS_NSP_INSQ_7ScaleInELST_0EEESU_EEEEEENS4_6LayoutINS5_IJSB_SB_SB_EEENS5_IJNSA_ILi0EEESZ_SZ_EEEEENS5_IJNS4_10UnderscoreES12_S12_EEEEENS4_23SM90_TMA_LOAD_MULTICASTENS4_14ComposedLayoutINS4_7SwizzleILi1ELi4ELi3EEENS4_18smem_ptr_flag_bitsILi8EEENSX_INS5_IJNSA_ILi8EEESH_EEENS5_IJSH_SB_EEEEEEEvNS4_8identityENS4_13SM90_TMA_LOADES1F_vS1G_EENS_8epilogue10collective18CollectiveEpilogueINS1J_23Sm100TmaWarpSpecializedILi1ELi1ELi64ELb0ELb0EEEJSI_NS5_IJNSX_ISF_SB_EENSX_ISG_SB_EEEEESJ_SK_SJ_SK_NS1J_6fusion15FusionCallbacksIS1N_NS1R_17LinearCombinationISJ_fSJ_fLNS_15FloatRoundStyleE2EEESI_S1Q_JEEENS4_5SM1004TMEM4LOAD26SM100_TMEM_LOAD_32dp32b64xES1H_NS16_INS17_ILi2ELi4ELi3EEES1A_NSX_INS5_IJS1B_SG_EEENS5_IJSG_SB_EEEEEEENS4_39AutoVectorizingCopyWithAssumedAlignmentILi128EEENS4_14SM90_TMA_STOREES25_S27_S27_EEEvvEEEEvNT_6ParamsE,@function
        .size           _ZN7cutlass13device_kernelINS_4gemm6kernel13GemmUniversalIN4cute5tupleIJiiiiEEENS1_10collective13CollectiveMmaINS1_35MainloopSm100TmaUmmaWarpSpecializedILi34ELi2ELi4ENS5_IJNS4_1CILi1EEENSA_ILi4EEESB_EEEEENS5_IJNSA_ILi128EEENSA_ILi64EEENSA_ILi32EEEEEENS_12float_e4m3_tENS5_IJlSB_lEEESJ_SK_NS4_8TiledMMAINS4_8MMA_AtomIJNS4_10MMA_TraitsINS4_19SM100_MMA_F8F6F4_SSEJSJ_SJ_fSF_SG_NS4_17integral_constantINS4_4UMMA5MajorELSR_0EEESS_NSP_INSQ_7ScaleInELST_0EEESU_EEEEEENS4_6LayoutINS5_IJSB_SB_SB_EEENS5_IJNSA_ILi0EEESZ_SZ_EEEEENS5_IJNS4_10UnderscoreES12_S12_EEEEENS4_23SM90_TMA_LOAD_MULTICASTENS4_14ComposedLayoutINS4_7SwizzleILi1ELi4ELi3EEENS4_18smem_ptr_flag_bitsILi8EEENSX_INS5_IJNSA_ILi8EEESH_EEENS5_IJSH_SB_EEEEEEEvNS4_8identityENS4_13SM90_TMA_LOADES1F_vS1G_EENS_8epilogue10collective18CollectiveEpilogueINS1J_23Sm100TmaWarpSpecializedILi1ELi1ELi64ELb0ELb0EEEJSI_NS5_IJNSX_ISF_SB_EENSX_ISG_SB_EEEEESJ_SK_SJ_SK_NS1J_6fusion15FusionCallbacksIS1N_NS1R_17LinearCombinationISJ_fSJ_fLNS_15FloatRoundStyleE2EEESI_S1Q_JEEENS4_5SM1004TMEM4LOAD26SM100_TMEM_LOAD_32dp32b64xES1H_NS16_INS17_ILi2ELi4ELi3EEES1A_NSX_INS5_IJS1B_SG_EEENS5_IJSG_SB_EEEEEEENS4_39AutoVectorizingCopyWithAssumedAlignmentILi128EEENS4_14SM90_TMA_STOREES25_S27_S27_EEEvvEEEEvNT_6ParamsE,(.L_x_226 - _ZN7cutlass13device_kernelINS_4gemm6kernel13GemmUniversalIN4cute5tupleIJiiiiEEENS1_10collective13CollectiveMmaINS1_35MainloopSm100TmaUmmaWarpSpecializedILi34ELi2ELi4ENS5_IJNS4_1CILi1EEENSA_ILi4EEESB_EEEEENS5_IJNSA_ILi128EEENSA_ILi64EEENSA_ILi32EEEEEENS_12float_e4m3_tENS5_IJlSB_lEEESJ_SK_NS4_8TiledMMAINS4_8MMA_AtomIJNS4_10MMA_TraitsINS4_19SM100_MMA_F8F6F4_SSEJSJ_SJ_fSF_SG_NS4_17integral_constantINS4_4UMMA5MajorELSR_0EEESS_NSP_INSQ_7ScaleInELST_0EEESU_EEEEEENS4_6LayoutINS5_IJSB_SB_SB_EEENS5_IJNSA_ILi0EEESZ_SZ_EEEEENS5_IJNS4_10UnderscoreES12_S12_EEEEENS4_23SM90_TMA_LOAD_MULTICASTENS4_14ComposedLayoutINS4_7SwizzleILi1ELi4ELi3EEENS4_18smem_ptr_flag_bitsILi8EEENSX_INS5_IJNSA_ILi8EEESH_EEENS5_IJSH_SB_EEEEEEEvNS4_8identityENS4_13SM90_TMA_LOADES1F_vS1G_EENS_8epilogue10collective18CollectiveEpilogueINS1J_23Sm100TmaWarpSpecializedILi1ELi1ELi64ELb0ELb0EEEJSI_NS5_IJNSX_ISF_SB_EENSX_ISG_SB_EEEEESJ_SK_SJ_SK_NS1J_6fusion15FusionCallbacksIS1N_NS1R_17LinearCombinationISJ_fSJ_fLNS_15FloatRoundStyleE2EEESI_S1Q_JEEENS4_5SM1004TMEM4LOAD26SM100_TMEM_LOAD_32dp32b64xES1H_NS16_INS17_ILi2ELi4ELi3EEES1A_NSX_INS5_IJS1B_SG_EEENS5_IJSG_SB_EEEEEEENS4_39AutoVectorizingCopyWithAssumedAlignmentILi128EEENS4_14SM90_TMA_STOREES25_S27_S27_EEEvvEEEEvNT_6ParamsE)
        .other          _ZN7cutlass13device_kernelINS_4gemm6kernel13GemmUniversalIN4cute5tupleIJiiiiEEENS1_10collective13CollectiveMmaINS1_35MainloopSm100TmaUmmaWarpSpecializedILi34ELi2ELi4ENS5_IJNS4_1CILi1EEENSA_ILi4EEESB_EEEEENS5_IJNSA_ILi128EEENSA_ILi64EEENSA_ILi32EEEEEENS_12float_e4m3_tENS5_IJlSB_lEEESJ_SK_NS4_8TiledMMAINS4_8MMA_AtomIJNS4_10MMA_TraitsINS4_19SM100_MMA_F8F6F4_SSEJSJ_SJ_fSF_SG_NS4_17integral_constantINS4_4UMMA5MajorELSR_0EEESS_NSP_INSQ_7ScaleInELST_0EEESU_EEEEEENS4_6LayoutINS5_IJSB_SB_SB_EEENS5_IJNSA_ILi0EEESZ_SZ_EEEEENS5_IJNS4_10UnderscoreES12_S12_EEEEENS4_23SM90_TMA_LOAD_MULTICASTENS4_14ComposedLayoutINS4_7SwizzleILi1ELi4ELi3EEENS4_18smem_ptr_flag_bitsILi8EEENSX_INS5_IJNSA_ILi8EEESH_EEENS5_IJSH_SB_EEEEEEEvNS4_8identityENS4_13SM90_TMA_LOADES1F_vS1G_EENS_8epilogue10collective18CollectiveEpilogueINS1J_23Sm100TmaWarpSpecializedILi1ELi1ELi64ELb0ELb0EEEJSI_NS5_IJNSX_ISF_SB_EENSX_ISG_SB_EEEEESJ_SK_SJ_SK_NS1J_6fusion15FusionCallbacksIS1N_NS1R_17LinearCombinationISJ_fSJ_fLNS_15FloatRoundStyleE2EEESI_S1Q_JEEENS4_5SM1004TMEM4LOAD26SM100_TMEM_LOAD_32dp32b64xES1H_NS16_INS17_ILi2ELi4ELi3EEES1A_NSX_INS5_IJS1B_SG_EEENS5_IJSG_SB_EEEEEEENS4_39AutoVectorizingCopyWithAssumedAlignmentILi128EEENS4_14SM90_TMA_STOREES25_S27_S27_EEEvvEEEEvNT_6ParamsE,@"STO_CUDA_ENTRY STV_DEFAULT"
_ZN7cutlass13device_kernelINS_4gemm6kernel13GemmUniversalIN4cute5tupleIJiiiiEEENS1_10collective13CollectiveMmaINS1_35MainloopSm100TmaUmmaWarpSpecializedILi34ELi2ELi4ENS5_IJNS4_1CILi1EEENSA_ILi4EEESB_EEEEENS5_IJNSA_ILi128EEENSA_ILi64EEENSA_ILi32EEEEEENS_12float_e4m3_tENS5_IJlSB_lEEESJ_SK_NS4_8TiledMMAINS4_8MMA_AtomIJNS4_10MMA_TraitsINS4_19SM100_MMA_F8F6F4_SSEJSJ_SJ_fSF_SG_NS4_17integral_constantINS4_4UMMA5MajorELSR_0EEESS_NSP_INSQ_7ScaleInELST_0EEESU_EEEEEENS4_6LayoutINS5_IJSB_SB_SB_EEENS5_IJNSA_ILi0EEESZ_SZ_EEEEENS5_IJNS4_10UnderscoreES12_S12_EEEEENS4_23SM90_TMA_LOAD_MULTICASTENS4_14ComposedLayoutINS4_7SwizzleILi1ELi4ELi3EEENS4_18smem_ptr_flag_bitsILi8EEENSX_INS5_IJNSA_ILi8EEESH_EEENS5_IJSH_SB_EEEEEEEvNS4_8identityENS4_13SM90_TMA_LOADES1F_vS1G_EENS_8epilogue10collective18CollectiveEpilogueINS1J_23Sm100TmaWarpSpecializedILi1ELi1ELi64ELb0ELb0EEEJSI_NS5_IJNSX_ISF_SB_EENSX_ISG_SB_EEEEESJ_SK_SJ_SK_NS1J_6fusion15FusionCallbacksIS1N_NS1R_17LinearCombinationISJ_fSJ_fLNS_15FloatRoundStyleE2EEESI_S1Q_JEEENS4_5SM1004TMEM4LOAD26SM100_TMEM_LOAD_32dp32b64xES1H_NS16_INS17_ILi2ELi4ELi3EEES1A_NSX_INS5_IJS1B_SG_EEENS5_IJSG_SB_EEEEEEENS4_39AutoVectorizingCopyWithAssumedAlignmentILi128EEENS4_14SM90_TMA_STOREES25_S27_S27_EEEvvEEEEvNT_6ParamsE:
[----:B------:R-:W1:Y:S01]  /*0000*/  LDC R1, c[0x0][0x37c] ;  /* 0x0000df00ff017b82 */ /* 0x000e620000000800 */
[----:B------:R-:W2:Y:S01]  /*0010*/  S2R R131, SR_TID.X ;  /* 0x0000000000837919 */ /* 0x000ea20000002100 */
[----:B------:R-:W3:Y:S01]  /*0020*/  LDCU.64 UR8, c[0x0][0x890] ;  /* 0x00011200ff0877ac */ /* 0x000ee20008000a00 */
[----:B------:R-:W-:Y:S02]  /*0030*/  PRMT R141, RZ, 0x7610, R141 ;  /* 0x00007610ff8d7816 */ /* 0x000fe4000000008d */
[----:B------:R-:W-:Y:S01]  /*0040*/  ELECT P3, URZ, PT ;  /* 0x0000000000ff782f */ /* 0x000fe20003860000 */
[----:B---3--:R-:W-:-:S04]  /*0050*/  UISETP.NE.U32.AND UP0, UPT, UR8, URZ, UPT ;  /* 0x000000ff0800728c */ /* 0x008fc8000bf05070 */
[----:B------:R-:W-:Y:S01]  /*0060*/  UISETP.NE.AND.EX UP0, UPT, UR9, URZ, UPT, UP0 ;  /* 0x000000ff0900728c */ /* 0x000fe2000bf05300 */
[----:B--2---:R-:W-:-:S05]  /*0070*/  SHF.R.U32.HI R142, RZ, 0x5, R131 ;  /* 0x00000005ff8e7819 */ /* 0x004fca0000011683 */
[----:B------:R-:W2:Y:S02]  /*0080*/  SHFL.IDX PT, R0, R142, RZ, 0x1f ;  /* 0x00001fff8e007589 */ /* 0x000ea400000e0000 */
[----:B--2---:R-:W-:Y:S01]  /*0090*/  R2UR UR22, R0 ;  /* 0x00000000001672ca */ /* 0x004fe200000e0000 */
[----:B-1----:R-:W-:-:S14]  /*00a0*/  BRA.U UP0, `(.L_x_0) ;  /* 0x0000000100307547 */ /* 0x002fdc000b800000 */
[----:B------:R-:W1:Y:S02]  /*00b0*/  LDCU.64 UR4, c[0x0][0x888] ;  /* 0x00011100ff0477ac */ /* 0x000e640008000a00 */
[----:B-1----:R-:W-:-:S04]  /*00c0*/  UISETP.NE.U32.AND UP0, UPT, UR4, URZ, UPT ;  /* 0x000000ff0400728c */ /* 0x002fc8000bf05070 */
[----:B------:R-:W-:-:S09]  /*00d0*/  UISETP.NE.AND.EX UP0, UPT, UR5, URZ, UPT, UP0 ;  /* 0x000000ff0500728c */ /* 0x000fd2000bf05300 */
[----:B------:R-:W-:Y:S05]  /*00e0*/  BRA.U !UP0, `(.L_x_1) ;  /* 0x0000000108147547 */ /* 0x000fea000b800000 */
[----:B------:R-:W1:Y:S01]  /*00f0*/  LDC.64 R2, c[0x0][0x888] ;  /* 0x00022200ff027b82 */ /* 0x000e620000000a00 */
[----:B------:R-:W1:Y:S02]  /*0100*/  LDCU.64 UR4, c[0x0][0x358] ;  /* 0x00006b00ff0477ac */ /* 0x000e640008000a00 */
[----:B-1----:R1:W5:Y:S01]  /*0110*/  LDG.E R71, desc[UR4][R2.64] ;  /* 0x0000000402477981 */ /* 0x002362000c1e1900 */
[----:B------:R-:W-:Y:S01]  /*0120*/  HFMA2 R141, -RZ, RZ, 0, 5.9604644775390625e-08 ;  /* 0x00000001ff8d7431 */ /* 0x000fe200000001ff */
[----:B------:R-:W-:Y:S05]  /*0130*/  BRA `(.L_x_0) ;  /* 0x00000000000c7947 */ /* 0x000fea0003800000 */
.L_x_1:
[----:B------:R-:W1:Y:S01]  /*0140*/  LDCU UR4, c[0x0][0x880] ;  /* 0x00011000ff0477ac */ /* 0x000e620008000800 */
[----:B------:R-:W-:Y:S01]  /*0150*/  HFMA2 R141, -RZ, RZ, 0, 5.9604644775390625e-08 ;  /* 0x00000001ff8d7431 */ /* 0x000fe200000001ff */
[----:B-1----:R-:W-:-:S07]  /*0160*/  MOV R71, UR4 ;  /* 0x0000000400477c02 */ /* 0x002fce0008000f00 */
.L_x_0:
[----:B------:R-:W2:Y:S02]  /*0170*/  LDCU.64 UR4, c[0x0][0x8b0] ;  /* 0x00011600ff0477ac */ /* 0x000ea40008000a00 */
[----:B--2---:R-:W-:-:S04]  /*0180*/  UISETP.NE.U32.AND UP0, UPT, UR4, URZ, UPT ;  /* 0x000000ff0400728c */ /* 0x004fc8000bf05070 */
[----:B------:R-:W-:-:S09]  /*0190*/  UISETP.NE.AND.EX UP0, UPT, UR5, URZ, UPT, UP0 ;  /* 0x000000ff0500728c */ /* 0x000fd2000bf05300 */
[----:B------:R-:W-:Y:S05]  /*01a0*/  BRA.U UP0, `(.L_x_2) ;  /* 0x0000000100287547 */ /* 0x000fea000b800000 */
[----:B------:R-:W2:Y:S02]  /*01b0*/  LDCU.64 UR4, c[0x0][0x8a8] ;  /* 0x00011500ff0477ac */ /* 0x000ea40008000a00 */
[----:B--2---:R-:W-:-:S04]  /*01c0*/  UISETP.NE.U32.AND UP0, UPT, UR4, URZ, UPT ;  /* 0x000000ff0400728c */ /* 0x004fc8000bf05070 */
[----:B------:R-:W-:-:S09]  /*01d0*/  UISETP.NE.AND.EX UP0, UPT, UR5, URZ, UPT, UP0 ;  /* 0x000000ff0500728c */ /* 0x000fd2000bf05300 */
[----:B------:R-:W-:Y:S05]  /*01e0*/  BRA.U !UP0, `(.L_x_3) ;  /* 0x0000000108107547 */ /* 0x000fea000b800000 */
[----:B-1----:R-:W1:Y:S01]  /*01f0*/  LDC.64 R2, c[0x0][0x8a8] ;  /* 0x00022a00ff027b82 */ /* 0x002e620000000a00 */
[----:B------:R-:W1:Y:S02]  /*0200*/  LDCU.64 UR4, c[0x0][0x358] ;  /* 0x00006b00ff0477ac */ /* 0x000e640008000a00 */
[----:B-1----:R2:W5:Y:S01]  /*0210*/  LDG.E R70, desc[UR4][R2.64] ;  /* 0x0000000402467981 */ /* 0x002562000c1e1900 */
[----:B------:R-:W-:Y:S05]  /*0220*/  BRA `(.L_x_2) ;  /* 0x0000000000087947 */ /* 0x000fea0003800000 */
.L_x_3:
[----:B------:R-:W2:Y:S02]  /*0230*/  LDCU UR4, c[0x0][0x8a0] ;  /* 0x00011400ff0477ac */ /* 0x000ea40008000800 */
[----:B--2---:R-:W-:Y:S02]  /*0240*/  MOV R70, UR4 ;  /* 0x0000000400467c02 */ /* 0x004fe40008000f00 */
.L_x_2:
[----:B------:R-:W-:Y:S01]  /*0250*/  IMAD.U32 R0, RZ, RZ, UR22 ;  /* 0x00000016ff007e24 */ /* 0x000fe2000f8e00ff */
[----:B------:R-:W-:Y:S04]  /*0260*/  BSSY.RECONVERGENT B0, `(.L_x_4) ;  /* 0x000000c000007945 */ /* 0x000fe80003800200 */
[C---:B------:R-:W-:Y:S02]  /*0270*/  ISETP.NE.OR P1, PT, R0.reuse, 0x1, !P3 ;  /* 0x000000010000780c */ /* 0x040fe40005f25670 */
[----:B------:R-:W-:-:S11]  /*0280*/  ISETP.NE.OR P0, PT, R0, 0x3, !P3 ;  /* 0x000000030000780c */ /* 0x000fd60005f05670 */
[----:B------:R-:W-:Y:S05]  /*0290*/  @P1 BRA `(.L_x_5) ;  /* 0x0000000000201947 */ /* 0x000fea0003800000 */
[----:B------:R-:W3:Y:S02]  /*02a0*/  LDCU.64 UR4, c[0x0][0x348] ;  /* 0x00006900ff0477ac */ /* 0x000ee40008000a00 */
[----:B---3--:R-:W-:Y:S02]  /*02b0*/  UIADD3 UR6, UP1, UPT, UR4, 0x80, URZ ;  /* 0x0000008004067890 */ /* 0x008fe4000ff3e0ff */
[----:B------:R-:W-:Y:S02]  /*02c0*/  UIADD3 UR4, UP0, UPT, UR4, 0x180, URZ ;  /* 0x0000018004047890 */ /* 0x000fe4000ff1e0ff */
[----:B------:R-:W-:Y:S02]  /*02d0*/  UIADD3.X UR7, UPT, UPT, URZ, UR5, URZ, UP1, !UPT ;  /* 0x00000005ff077290 */ /* 0x000fe40008ffe4ff */
[----:B------:R-:W-:-:S07]  /*02e0*/  UIADD3.X UR5, UPT, UPT, URZ, UR5, URZ, UP0, !UPT ;  /* 0x00000005ff057290 */ /* 0x000fce00087fe4ff */
[----:B------:R3:W-:Y:S02]  /*02f0*/  UTMACCTL.PF [UR6] ;  /* 0x00000000060079b9 */ /* 0x0007e40008040000 */
[----:B------:R3:W-:Y:S02]  /*0300*/  UTMACCTL.PF [UR4] ;  /* 0x00000000040079b9 */ /* 0x0007e40008040000 */
[----:B---3--:R-:W-:Y:S01]  /*0310*/  NOP ;  /* 0x0000000000007918 */ /* 0x008fe20000000000 */
.L_x_5:
[----:B------:R-:W-:Y:S05]  /*0320*/  BSYNC.RECONVERGENT B0 ;  /* 0x0000000000007941 */ /* 0x000fea0003800200 */
.L_x_4:
[----:B------:R-:W-:Y:S04]  /*0330*/  BSSY.RECONVERGENT B0, `(.L_x_6) ;  /* 0x000000a000007945 */ /* 0x000fe80003800200 */
        /* <DEDUP_REMOVED lines=9> */
.L_x_7:
[----:B------:R-:W-:Y:S05]  /*03d0*/  BSYNC.RECONVERGENT B0 ;  /* 0x0000000000007941 */ /* 0x000fea0003800200 */
.L_x_6:
[----:B------:R-:W3:Y:S01]  /*03e0*/  LDCU.64 UR4, c[0x0][0x888] ;  /* 0x00011100ff0477ac */ /* 0x000ee20008000a00 */
[----:B------:R-:W-:Y:S02]  /*03f0*/  UISETP.EQ.U32.AND UP1, UPT, UR8, URZ, UPT ;  /* 0x000000ff0800728c */ /* 0x000fe4000bf22070 */
[----:B------:R-:W-:Y:S02]  /*0400*/  UPLOP3.LUT UP3, UPT, UPT, UPT, UPT, 0x80, 0x8 ;  /* 0x000000000008789c */ /* 0x000fe40003f6f070 */
[----:B---3--:R-:W-:-:S04]  /*0410*/  UISETP.NE.U32.AND UP0, UPT, UR4, URZ, UPT ;  /* 0x000000ff0400728c */ /* 0x008fc8000bf05070 */
[----:B------:R-:W-:-:S04]  /*0420*/  UISETP.NE.AND.EX UP0, UPT, UR5, URZ, UPT, UP0 ;  /* 0x000000ff0500728c */ /* 0x000fc8000bf05300 */
[----:B------:R-:W-:-:S04]  /*0430*/  UISETP.EQ.OR.EX UP2, UPT, UR9, URZ, !UP0, UP1 ;  /* 0x000000ff0900728c */ /* 0x000fc8000c742710 */
[----:B------:R-:W-:-:S05]  /*0440*/  UP2UR UR60, UPR, URZ, 0x4 ;  /* 0x00000004ff3c7883 */ /* 0x000fca0008000000 */
[----:B------:R-:W-:Y:S07]  /*0450*/  BRA.U !UP2, `(.L_x_8) ;  /* 0x000000010a207547 */ /* 0x000fee000b800000 */
[----:B------:R-:W-:Y:S01]  /*0460*/  UISETP.NE.U32.AND UP1, UPT, UR8, URZ, UPT ;  /* 0x000000ff0800728c */ /* 0x000fe2000bf25070 */
[----:B-----5:R-:W-:Y:S01]  /*0470*/  FSETP.NEU.AND P0, PT, R71, RZ, PT ;  /* 0x000000ff4700720b */ /* 0x020fe20003f0d000 */
[----:B------:R-:W-:Y:S02]  /*0480*/  USEL UR4, URZ, 0xffffffff, UP0 ;  /* 0xffffffffff047887 */ /* 0x000fe40008000000 */
[----:B------:R-:W-:-:S10]  /*0490*/  UISETP.NE.AND.EX UP1, UPT, UR9, URZ, UPT, UP1 ;  /* 0x000000ff0900728c */ /* 0x000fd4000bf25310 */
[----:B------:R-:W-:Y:S01]  /*04a0*/  VOTEU.ANY UP0, P0 ;  /* 0x0000000000ff7886 */ /* 0x000fe20000000100 */
[----:B------:R-:W-:-:S04]  /*04b0*/  @!UP1 USEL UR4, URZ, 0xffffffff, UP0 ;  /* 0xffffffffff049887 */ /* 0x000fc80008000000 */
[----:B------:R-:W-:-:S04]  /*04c0*/  ULOP3.LUT UR4, UR4, 0x1, URZ, 0xc0, !UPT ;  /* 0x0000000104047892 */ /* 0x000fc8000f8ec0ff */
[----:B------:R-:W-:-:S11]  /*04d0*/  UISETP.NE.U32.AND UP3, UPT, UR4, 0x1, UPT ;  /* 0x000000010400788c */ /* 0x000fd6000bf65070 */
.L_x_8:
[----:B-12---:R-:W1:Y:S01]  /*04e0*/  SHFL.IDX PT, R2, R142, RZ, 0x1f ;  /* 0x00001fff8e027589 */ /* 0x006e6200000e0000 */
[----:B------:R-:W-:-:S04]  /*04f0*/  UISETP.NE.AND UP0, UPT, UR22, 0x2, UPT ;  /* 0x000000021600788c */ /* 0x000fc8000bf05270 */
[----:B------:R-:W-:Y:S01]  /*0500*/  USEL UR34, URZ, 0x1, UP0 ;  /* 0x00000001ff227887 */ /* 0x000fe20008000000 */
[----:B-1----:R-:W-:-:S13]  /*0510*/  ISETP.NE.AND P0, PT, R2, RZ, PT ;  /* 0x000000ff0200720c */ /* 0x002fda0003f05270 */
[----:B------:R-:W-:Y:S05]  /*0520*/  @P0 BRA `(.L_x_9) ;  /* 0x0000000400540947 */ /* 0x000fea0003800000 */
[----:B------:R-:W-:Y:S01]  /*0530*/  ELECT P0, URZ, PT ;  /* 0x0000000000ff782f */ /* 0x000fe20003800000 */
[----:B------:R-:W-:-:S12]  /*0540*/  BSSY.RECONVERGENT B0, `(.L_x_9) ;  /* 0x0000053000007945 */ /* 0x000fd80003800200 */
[----:B------:R-:W-:Y:S05]  /*0550*/  @!P0 BRA `(.L_x_10) ;  /* 0x0000000400448947 */ /* 0x000fea0003800000 */
[----:B------:R-:W1:Y:S01]  /*0560*/  S2UR UR4, SR_CgaCtaId ;  /* 0x00000000000479c3 */ /* 0x000e620000008800 */
[----:B------:R-:W-:Y:S01]  /*0570*/  UMOV UR5, 0x400 ;  /* 0x0000040000057882 */ /* 0x000fe20000000000 */
[----:B------:R-:W-:Y:S01]  /*0580*/  UMOV UR8, 0x1 ;  /* 0x0000000100087882 */ /* 0x000fe20000000000 */
[----:B------:R-:W-:Y:S01]  /*0590*/  UMOV UR6, 0x4 ;  /* 0x0000000400067882 */ /* 0x000fe20000000000 */
[----:B------:R-:W-:-:S04]  /*05a0*/  UIADD3 UR8, UPT, UPT, -UR8, 0x100000, URZ ;  /* 0x0010000008087890 */ /* 0x000fc8000fffe1ff */
[----:B------:R-:W-:Y:S02]  /*05b0*/  USHF.L.U32 UR9, UR8, 0xb, URZ ;  /* 0x0000000b08097899 */ /* 0x000fe400080006ff */
[----:B------:R-:W-:Y:S02]  /*05c0*/  USHF.L.U32 UR8, UR8, 0x1, URZ ;  /* 0x0000000108087899 */ /* 0x000fe400080006ff */
[----:B------:R-:W-:-:S04]  /*05d0*/  UIADD3 UR6, UPT, UPT, -UR6, 0x100000, URZ ;  /* 0x0010000006067890 */ /* 0x000fc8000fffe1ff */
[----:B------:R-:W-:Y:S02]  /*05e0*/  USHF.L.U32 UR7, UR6, 0xb, URZ ;  /* 0x0000000b06077899 */ /* 0x000fe400080006ff */
[----:B------:R-:W-:Y:S02]  /*05f0*/  USHF.L.U32 UR6, UR6, 0x1, URZ ;  /* 0x0000000106067899 */ /* 0x000fe400080006ff */
[----:B-1----:R-:W-:Y:S01]  /*0600*/  ULEA UR4, UR4, UR5, 0x18 ;  /* 0x0000000504047291 */ /* 0x002fe2000f8ec0ff */
[----:B------:R-:W1:Y:S11]  /*0610*/  FENCE.VIEW.ASYNC.S ;  /* 0x00000000000073c6 */ /* 0x000e760000000000 */
[----:B-1----:R1:W2:Y:S01]  /*0620*/  SYNCS.EXCH.64 URZ, [UR4], UR8 ;  /* 0x0000000804ff75b2 */ /* 0x0022a20008000100 */
[----:B------:R1:W3:Y:S01]  /*0630*/  SYNCS.EXCH.64 URZ, [UR4+0x110], UR6 ;  /* 0x0001100604ff75b2 */ /* 0x0002e20008000100 */
[----:B------:R1:W4:Y:S01]  /*0640*/  SYNCS.EXCH.64 URZ, [UR4+0x8], UR8 ;  /* 0x0000080804ff75b2 */ /* 0x0003220008000100 */
[----:B------:R1:W1:Y:S01]  /*0650*/  SYNCS.EXCH.64 URZ, [UR4+0x118], UR6 ;  /* 0x0001180604ff75b2 */ /* 0x0002620008000100 */
        /* <DEDUP_REMOVED lines=64> */
[----:B--234-:R-:W-:Y:S01]  /*0a60*/  NOP ;  /* 0x0000000000007918 */ /* 0x01cfe20000000000 */
.L_x_10:
[----:B-1----:R-:W-:Y:S05]  /*0a70*/  BSYNC.RECONVERGENT B0 ;  /* 0x0000000000007941 */ /* 0x002fea0003800200 */
.L_x_9:
[----:B------:R-:W1:Y:S01]  /*0a80*/  SHFL.IDX PT, R2, R142, RZ, 0x1f ;  /* 0x00001fff8e027589 */ /* 0x000e6200000e0000 */
[----:B------:R-:W-:Y:S01]  /*0a90*/  NOP ;  /* 0x0000000000007918 */ /* 0x000fe20000000000 */
[----:B-1----:R-:W-:-:S13]  /*0aa0*/  ISETP.NE.AND P0, PT, R2, 0x1, PT ;  /* 0x000000010200780c */ /* 0x002fda0003f05270 */
[----:B------:R-:W-:Y:S05]  /*0ab0*/  @P0 BRA `(.L_x_11) ;  /* 0x0000000000400947 */ /* 0x000fea0003800000 */
        /* <DEDUP_REMOVED lines=9> */
[----:B------:R-:W-:Y:S01]  /*0b50*/  USHF.L.U32 UR6, UR6, 0x1, URZ ;  /* 0x0000000106067899 */ /* 0x000fe200080006ff */
[----:B------:R-:W-:Y:S01]  /*0b60*/  ELECT P0, URZ, PT ;  /* 0x0000000000ff782f */ /* 0x000fe20003800000 */
[----:B-1----:R-:W-:Y:S01]  /*0b70*/  ULEA UR4, UR4, UR5, 0x18 ;  /* 0x0000000504047291 */ /* 0x002fe2000f8ec0ff */
[----:B------:R-:W1:Y:S11]  /*0b80*/  FENCE.VIEW.ASYNC.S ;  /* 0x00000000000073c6 */ /* 0x000e760000000000 */
[----:B-1----:R1:W2:Y:S01]  /*0b90*/  SYNCS.EXCH.64 URZ, [UR4+0x220], UR8 ;  /* 0x0002200804ff75b2 */ /* 0x0022a20008000100 */
[----:B------:R1:W3:Y:S01]  /*0ba0*/  SYNCS.EXCH.64 URZ, [UR4+0x228], UR6 ;  /* 0x0002280604ff75b2 */ /* 0x0002e20008000100 */
[----:B------:R-:W-:Y:S01]  /*0bb0*/  NOP ;  /* 0x0000000000007918 */ /* 0x000fe20000000000 */
.L_x_11:
[----:B------:R-:W4:Y:S01]  /*0bc0*/  SHFL.IDX PT, R2, R142, RZ, 0x1f ;  /* 0x00001fff8e027589 */ /* 0x000f2200000e0000 */
[----:B------:R-:W-:Y:S01]  /*0bd0*/  NOP ;  /* 0x0000000000007918 */ /* 0x000fe20000000000 */
[----:B----4-:R-:W-:-:S13]  /*0be0*/  ISETP.NE.AND P0, PT, R2, 0x3, PT ;  /* 0x000000030200780c */ /* 0x010fda0003f05270 */
[----:B------:R-:W-:Y:S05]  /*0bf0*/  @P0 BRA `(.L_x_12) ;  /* 0x0000000000300947 */ /* 0x000fea0003800000 */
[----:B-1----:R-:W1:Y:S01]  /*0c00*/  S2UR UR6, SR_CgaCtaId ;  /* 0x00000000000679c3 */ /* 0x002e620000008800 */
[----:B------:R-:W-:Y:S01]  /*0c10*/  UMOV UR4, 0x400 ;  /* 0x0000040000047882 */ /* 0x000fe20000000000 */
[----:B------:R-:W-:Y:S01]  /*0c20*/  UMOV UR5, 0x20 ;  /* 0x0000002000057882 */ /* 0x000fe20000000000 */
[----:B------:R-:W-:Y:S01]  /*0c30*/  ELECT P0, URZ, PT ;  /* 0x0000000000ff782f */ /* 0x000fe20003800000 */
[----:B-1----:R-:W-:Y:S02]  /*0c40*/  ULEA UR6, UR6, UR4, 0x18 ;  /* 0x0000000406067291 */ /* 0x002fe4000f8ec0ff */
[----:B------:R-:W-:-:S04]  /*0c50*/  UIADD3 UR4, UPT, UPT, -UR5, 0x100000, URZ ;  /* 0x0010000005047890 */ /* 0x000fc8000fffe1ff */
[----:B------:R-:W-:Y:S02]  /*0c60*/  USHF.L.U32 UR5, UR4, 0xb, URZ ;  /* 0x0000000b04057899 */ /* 0x000fe400080006ff */
[----:B------:R-:W-:Y:S01]  /*0c70*/  USHF.L.U32 UR4, UR4, 0x1, URZ ;  /* 0x0000000104047899 */ /* 0x000fe200080006ff */
[----:B------:R-:W1:Y:S11]  /*0c80*/  FENCE.VIEW.ASYNC.S ;  /* 0x00000000000073c6 */ /* 0x000e760000000000 */
[----:B-1----:R4:W1:Y:S01]  /*0c90*/  SYNCS.EXCH.64 URZ, [UR6+0x230], UR4 ;  /* 0x0002300406ff75b2 */ /* 0x0028620008000100 */
[----:B------:R4:W1:Y:S02]  /*0ca0*/  SYNCS.EXCH.64 URZ, [UR6+0x238], UR4 ;  /* 0x0002380406ff75b2 */ /* 0x0008640008000100 */
[----:B----4-:R-:W-:Y:S01]  /*0cb0*/  NOP ;  /* 0x0000000000007918 */ /* 0x010fe20000000000 */
.L_x_12:
[----:B------:R-:W4:Y:S01]  /*0cc0*/  SHFL.IDX PT, R2, R142, RZ, 0x1f ;  /* 0x00001fff8e027589 */ /* 0x000f2200000e0000 */
[----:B------:R-:W-:Y:S01]  /*0cd0*/  NOP ;  /* 0x0000000000007918 */ /* 0x000fe20000000000 */
[----:B----4-:R-:W-:-:S13]  /*0ce0*/  ISETP.NE.AND P0, PT, R2, 0x4, PT ;  /* 0x000000040200780c */ /* 0x010fda0003f05270 */
[----:B------:R-:W-:Y:S05]  /*0cf0*/  @P0 BRA `(.L_x_13) ;  /* 0x00000000004c0947 */ /* 0x000fea0003800000 */
[----:B-1----:R-:W1:Y:S01]  /*0d00*/  S2UR UR6, SR_CgaCtaId ;  /* 0x00000000000679c3 */ /* 0x002e620000008800 */
[----:B------:R-:W-:Y:S01]  /*0d10*/  UMOV UR4, 0x3a0 ;  /* 0x000003a000047882 */ /* 0x000fe20000000000 */
[----:B------:R-:W-:Y:S01]  /*0d20*/  UMOV UR5, 0x400 ;  /* 0x0000040000057882 */ /* 0x000fe20000000000 */
[----:B------:R-:W-:Y:S01]  /*0d30*/  USEL UR4, UR4, 0x320, UP3 ;  /* 0x0000032004047887 */ /* 0x000fe20009800000 */
[----:B------:R-:W-:Y:S01]  /*0d40*/  UMOV UR8, 0x1 ;  /* 0x0000000100087882 */ /* 0x000fe20000000000 */
[----:B------:R-:W-:Y:S01]  /*0d50*/  ELECT P0, URZ, PT ;  /* 0x0000000000ff782f */ /* 0x000fe20003800000 */
[----:B------:R-:W-:-:S04]  /*0d60*/  UIADD3 UR8, UPT, UPT, -UR8, 0x100000, URZ ;  /* 0x0010000008087890 */ /* 0x000fc8000fffe1ff */
[----:B------:R-:W-:Y:S02]  /*0d70*/  USHF.L.U32 UR9, UR8, 0xb, URZ ;  /* 0x0000000b08097899 */ /* 0x000fe400080006ff */
[----:B------:R-:W-:Y:S02]  /*0d80*/  USHF.L.U32 UR8, UR8, 0x1, URZ ;  /* 0x0000000108087899 */ /* 0x000fe400080006ff */
[----:B-1----:R-:W-:Y:S02]  /*0d90*/  ULEA UR6, UR6, UR5, 0x18 ;  /* 0x0000000506067291 */ /* 0x002fe4000f8ec0ff */
[----:B------:R-:W-:-:S04]  /*0da0*/  UIADD3 UR4, UPT, UPT, -UR4, 0x100000, URZ ;  /* 0x0010000004047890 */ /* 0x000fc8000fffe1ff */
[----:B------:R-:W-:Y:S02]  /*0db0*/  USHF.L.U32 UR5, UR4, 0xb, URZ ;  /* 0x0000000b04057899 */ /* 0x000fe400080006ff */
[----:B------:R-:W-:Y:S01]  /*0dc0*/  USHF.L.U32 UR4, UR4, 0x1, URZ ;  /* 0x0000000104047899 */ /* 0x000fe200080006ff */
[----:B------:R-:W1:Y:S03]  /*0dd0*/  FENCE.VIEW.ASYNC.S ;  /* 0x00000000000073c6 */ /* 0x000e660000000000 */
[----:B-1----:R4:W1:Y:S08]  /*0de0*/  SYNCS.EXCH.64 URZ, [UR6+0x240], UR8 ;  /* 0x0002400806ff75b2 */ /* 0x0028700008000100 */
[----:B------:R4:W1:Y:S01]  /*0df0*/  SYNCS.EXCH.64 URZ, [UR6+0x250], UR4 ;  /* 0x0002500406ff75b2 */ /* 0x0008620008000100 */
[----:B------:R4:W1:Y:S01]  /*0e00*/  SYNCS.EXCH.64 URZ, [UR6+0x248], UR8 ;  /* 0x0002480806ff75b2 */ /* 0x0008620008000100 */
[----:B------:R4:W1:Y:S02]  /*0e10*/  SYNCS.EXCH.64 URZ, [UR6+0x258], UR4 ;  /* 0x0002580406ff75b2 */ /* 0x0008640008000100 */
[----:B----4-:R-:W-:Y:S01]  /*0e20*/  NOP ;  /* 0x0000000000007918 */ /* 0x010fe20000000000 */
.L_x_13:
[----:B------:R-:W4:Y:S01]  /*0e30*/  SHFL.IDX PT, R2, R142, RZ, 0x1f ;  /* 0x00001fff8e027589 */ /* 0x000f2200000e0000 */
[----:B------:R-:W-:Y:S01]  /*0e40*/  NOP ;  /* 0x0000000000007918 */ /* 0x000fe20000000000 */
[----:B----4-:R-:W-:-:S13]  /*0e50*/  ISETP.NE.AND P0, PT, R2, 0x5, PT ;  /* 0x000000050200780c */ /* 0x010fda0003f05270 */
[----:B------:R-:W-:Y:S05]  /*0e60*/  @P0 BRA `(.L_x_14) ;  /* 0x0000000000580947 */ /* 0x000fea0003800000 */
[----:B-1----:R-:W1:Y:S01]  /*0e70*/  S2UR UR4, SR_CgaCtaId ;  /* 0x00000000000479c3 */ /* 0x002e620000008800 */
        /* <DEDUP_REMOVED lines=12> */
[----:B-1----:R4:W1:Y:S01]  /*0f40*/  SYNCS.EXCH.64 URZ, [UR4+0x260], UR8 ;  /* 0x0002600804ff75b2 */ /* 0x0028620008000100 */
[----:B------:R4:W1:Y:S01]  /*0f50*/  SYNCS.EXCH.64 URZ, [UR4+0x280], UR6 ;  /* 0x0002800604ff75b2 */ /* 0x0008620008000100 */
[----:B------:R4:W1:Y:S01]  /*0f60*/  SYNCS.EXCH.64 URZ, [UR4+0x268], UR8 ;  /* 0x0002680804ff75b2 */ /* 0x0008620008000100 */
[----:B------:R4:W1:Y:S01]  /*0f70*/  SYNCS.EXCH.64 URZ, [UR4+0x288], UR6 ;  /* 0x0002880604ff75b2 */ /* 0x0008620008000100 */
[----:B------:R4:W1:Y:S01]  /*0f80*/  SYNCS.EXCH.64 URZ, [UR4+0x270], UR8 ;  /* 0x0002700804ff75b2 */ /* 0x0008620008000100 */
[----:B------:R4:W1:Y:S01]  /*0f90*/  SYNCS.EXCH.64 URZ, [UR4+0x290], UR6 ;  /* 0x0002900604ff75b2 */ /* 0x0008620008000100 */
[----:B------:R4:W1:Y:S01]  /*0fa0*/  SYNCS.EXCH.64 URZ, [UR4+0x278], UR8 ;  /* 0x0002780804ff75b2 */ /* 0x0008620008000100 */
[----:B------:R4:W1:Y:S02]  /*0fb0*/  SYNCS.EXCH.64 URZ, [UR4+0x298], UR6 ;  /* 0x0002980604ff75b2 */ /* 0x0008640008000100 */
[----:B----4-:R-:W-:Y:S01]  /*0fc0*/  NOP ;  /* 0x0000000000007918 */ /* 0x010fe20000000000 */
.L_x_14:
[----:B------:R-:W4:Y:S01]  /*0fd0*/  SHFL.IDX PT, R2, R142, RZ, 0x1f ;  /* 0x00001fff8e027589 */ /* 0x000f2200000e0000 */
[----:B------:R-:W1:Y:S01]  /*0fe0*/  S2UR UR61, SR_CgaCtaId ;  /* 0x00000000003d79c3 */ /* 0x000e620000008800 */
[----:B------:R-:W-:Y:S01]  /*0ff0*/  NOP ;  /* 0x0000000000007918 */ /* 0x000fe20000000000 */
[----:B----4-:R-:W-:-:S13]  /*1000*/  ISETP.NE.AND P0, PT, R2, 0x3, PT ;  /* 0x000000030200780c */ /* 0x010fda0003f05270 */
[----:B-1----:R-:W-:Y:S05]  /*1010*/  @P0 BRA `(.L_x_15) ;  /* 0x0000000000340947 */ /* 0x002fea0003800000 */
[----:B------:R-:W-:Y:S01]  /*1020*/  UMOV UR4, 0x400 ;  /* 0x0000040000047882 */ /* 0x000fe20000000000 */
[----:B------:R-:W-:Y:S01]  /*1030*/  UMOV UR6, 0x20 ;  /* 0x0000002000067882 */ /* 0x000fe20000000000 */
[----:B------:R-:W-:Y:S02]  /*1040*/  ULEA UR4, UR61, UR4, 0x18 ;  /* 0x000000043d047291 */ /* 0x000fe4000f8ec0ff */
[----:B------:R-:W-:-:S04]  /*1050*/  UIADD3 UR6, UPT, UPT, -UR6, 0x100000, URZ ;  /* 0x0010000006067890 */ /* 0x000fc8000fffe1ff */
[----:B------:R-:W-:Y:S02]  /*1060*/  USHF.L.U32 UR7, UR6, 0xb, URZ ;  /* 0x0000000b06077899 */ /* 0x000fe400080006ff */
[----:B------:R-:W-:Y:S01]  /*1070*/  USHF.L.U32 UR6, UR6, 0x1, URZ ;  /* 0x0000000106067899 */ /* 0x000fe200080006ff */
[----:B------:R-:W-:Y:S01]  /*1080*/  ELECT P0, URZ, PT ;  /* 0x0000000000ff782f */ /* 0x000fe20003800000 */
[----:B------:R-:W1:Y:S10]  /*1090*/  FENCE.VIEW.ASYNC.S ;  /* 0x00000000000073c6 */ /* 0x000e740000000000 */
[----:B-1----:R1:W4:Y:S01]  /*10a0*/  SYNCS.EXCH.64 URZ, [UR4+0x2a0], UR6 ;  /* 0x0002a00604ff75b2 */ /* 0x0023220008000100 */
[----:B------:R1:W1:Y:S01]  /*10b0*/  SYNCS.EXCH.64 URZ, [UR4+0x2b0], UR6 ;  /* 0x0002b00604ff75b2 */ /* 0x0002620008000100 */
[----:B------:R1:W1:Y:S01]  /*10c0*/  SYNCS.EXCH.64 URZ, [UR4+0x2a8], UR6 ;  /* 0x0002a80604ff75b2 */ /* 0x0002620008000100 */
[----:B------:R1:W1:Y:S01]  /*10d0*/  SYNCS.EXCH.64 URZ, [UR4+0x2b8], UR6 ;  /* 0x0002b80604ff75b2 */ /* 0x0002620008000100 */
[----:B------:R-:W-:Y:S01]  /*10e0*/  NOP ;  /* 0x0000000000007918 */ /* 0x000fe20000000000 */
.L_x_15:
[----:B-1----:R-:W1:Y:S01]  /*10f0*/  LDCU UR4, c[0x0][0x36c] ;  /* 0x00006d80ff0477ac */ /* 0x002e620008000800 */
[----:B------:R-:W-:Y:S01]  /*1100*/  ISETP.NE.OR P3, PT, R0, 0x2, !P3 ;  /* 0x000000020000780c */ /* 0x000fe20005f65670 */
[----:B------:R-:W-:Y:S01]  /*1110*/  NOP ;  /* 0x0000000000007918 */ /* 0x000fe20000000000 */
[----:B------:R-:W-:Y:S01]  /*1120*/  LOP3.LUT R0, R131, 0x1f, RZ, 0xc0, !PT ;  /* 0x0000001f83007812 */ /* 0x000fe200078ec0ff */
[----:B------:R-:W-:Y:S02]  /*1130*/  UISETP.NE.AND UP4, UPT, UR22, URZ, UPT ;  /* 0x000000ff1600728c */ /* 0x000fe4000bf85270 */
[----:B-1----:R-:W-:-:S09]  /*1140*/  UISETP.EQ.U32.AND UP5, UPT, UR4, 0x1, UPT ;  /* 0x000000010400788c */ /* 0x002fd2000bfa2070 */
[----:B------:R-:W-:Y:S05]  /*1150*/  BRA.U !UP5, `(.L_x_16) ;  /* 0x000000010d087547 */ /* 0x000fea000b800000 */
[----:B--234-:R-:W-:Y:S01]  /*1160*/  UCGABAR_ARV ;  /* 0x00000000000079c7 */ /* 0x01cfe20008000000 */
[----:B------:R-:W-:Y:S05]  /*1170*/  BRA `(.L_x_17) ;  /* 0x0000000000047947 */ /* 0x000fea0003800000 */
.L_x_16:
[----:B--234-:R-:W-:Y:S01]  /*1180*/  NOP ;  /* 0x0000000000007918 */ /* 0x01cfe20000000000 */
.L_x_17:
[----:B------:R-:W1:Y:S01]  /*1190*/  S2UR UR7, SR_CTAID.X ;  /* 0x00000000000779c3 */ /* 0x000e620000002500 */
[----:B------:R-:W-:-:S05]  /*11a0*/  CS2R.32 R3, SR_CgaSize ;  /* 0x0000000000037805 */ /* 0x000fca0000008a00 */
[----:B------:R-:W-:-:S05]  /*11b0*/  IMAD R3, R3, -0xa0, RZ ;  /* 0xffffff6003037824 */ /* 0x000fca00078e02ff */
[----:B------:R-:W-:-:S14]  /*11c0*/  R2UR UR5, R3 ;  /* 0x00000000030572ca */ /* 0x000fdc00000e0000 */
[----:B------:R-:W2:Y:S01]  /*11d0*/  LDCU UR5, c[0x0][UR5+0x2b0] ;  /* 0x00005600050577ac */ /* 0x000ea20008000800 */
[----:B------:R-:W-:-:S05]  /*11e0*/  CS2R.32 R3, SR_CgaSize ;  /* 0x0000000000037805 */ /* 0x000fca0000008a00 */
[----:B------:R-:W-:-:S05]  /*11f0*/  IMAD R3, R3, -0xa0, RZ ;  /* 0xffffff6003037824 */ /* 0x000fca00078e02ff */
[----:B------:R-:W-:-:S14]  /*1200*/  R2UR UR4, R3 ;  /* 0x00000000030472ca */ /* 0x000fdc00000e0000 */
[----:B------:R-:W3:Y:S01]  /*1210*/  LDCU UR4, c[0x0][UR4+0x2b4] ;  /* 0x00005680040477ac */ /* 0x000ee20008000800 */
[----:B------:R-:W4:Y:S01]  /*1220*/  S2UR UR8, SR_CTAID.Y ;  /* 0x00000000000879c3 */ /* 0x000f220000002600 */
[----:B------:R-:W3:Y:S01]  /*1230*/  LDCU UR23, c[0x0][0xb24] ;  /* 0x00016480ff1777ac */ /* 0x000ee20008000800 */
[----:B------:R-:W-:-:S05]  /*1240*/  CS2R.32 R3, SR_CgaSize ;  /* 0x0000000000037805 */ /* 0x000fca0000008a00 */
[----:B------:R-:W-:-:S05]  /*1250*/  IMAD R3, R3, -0xa0, RZ ;  /* 0xffffff6003037824 */ /* 0x000fca00078e02ff */
[----:B------:R-:W-:-:S14]  /*1260*/  R2UR UR58, R3 ;  /* 0x00000000033a72ca */ /* 0x000fdc00000e0000 */
[----:B------:R-:W3:Y:S01]  /*1270*/  LDCU UR58, c[0x0][UR58+0x2a0] ;  /* 0x000054003a3a77ac */ /* 0x000ee20008000800 */
[----:B------:R-:W1:Y:S01]  /*1280*/  S2UR UR36, SR_CTAID.Z ;  /* 0x00000000002479c3 */ /* 0x000e620000002700 */
[----:B------:R-:W-:-:S05]  /*1290*/  CS2R.32 R3, SR_CgaSize ;  /* 0x0000000000037805 */ /* 0x000fca0000008a00 */
[----:B------:R-:W-:-:S05]  /*12a0*/  IMAD R3, R3, -0xa0, RZ ;  /* 0xffffff6003037824 */ /* 0x000fca00078e02ff */
[----:B------:R-:W-:-:S14]  /*12b0*/  R2UR UR55, R3 ;  /* 0x00000000033772ca */ /* 0x000fdc00000e0000 */
[----:B------:R-:W3:Y:S01]  /*12c0*/  LDCU UR55, c[0x0][UR55+0x2a4] ;  /* 0x00005480373777ac */ /* 0x000ee20008000800 */
[----:B------:R-:W3:Y:S01]  /*12d0*/  LDCU UR40, c[0x0][0xb24] ;  /* 0x00016480ff2877ac */ /* 0x000ee20008000800 */
[----:B-1----:R-:W-:Y:S01]  /*12e0*/  I2FP.F32.U32 R3, UR7 ;  /* 0x0000000700037c45 */ /* 0x002fe20008201000 */
[----:B------:R-:W1:Y:S04]  /*12f0*/  LDCU UR25, c[0x0][0xb30] ;  /* 0x00016600ff1977ac */ /* 0x000e680008000800 */
[----:B--2---:R-:W-:Y:S01]  /*1300*/  FMUL R3, R3, UR5 ;  /* 0x0000000503037c20 */ /* 0x004fe20008400000 */
[----:B------:R-:W-:Y:S01]  /*1310*/  USHF.L.U32 UR28, UR61, 0xa, URZ ;  /* 0x0000000a3d1c7899 */ /* 0x000fe200080006ff */
[----:B----4-:R-:W-:Y:S01]  /*1320*/  I2FP.F32.U32 R2, UR8 ;  /* 0x0000000800027c45 */ /* 0x010fe20008201000 */
[----:B---3--:R-:W-:-:S03]  /*1330*/  UISETP.GE.AND UP2, UPT, UR23, 0x1, UPT ;  /* 0x000000011700788c */ /* 0x008fc6000bf46270 */
[----:B------:R-:W2:Y:S01]  /*1340*/  F2I.U32.TRUNC.NTZ R3, R3 ;  /* 0x0000000300037305 */ /* 0x000ea2000020f000 */
[----:B------:R-:W-:Y:S01]  /*1350*/  UMOV UR46, UR7 ;  /* 0x00000007002e7c82 */ /* 0x000fe20008000000 */
[----:B------:R-:W-:Y:S01]  /*1360*/  FMUL R2, R2, UR4 ;  /* 0x0000000402027c20 */ /* 0x000fe20008400000 */
[----:B------:R-:W-:-:S05]  /*1370*/  UMOV UR45, UR8 ;  /* 0x00000008002d7c82 */ /* 0x000fca0008000000 */
[----:B------:R-:W3:Y:S01]  /*1380*/  F2I.U32.TRUNC.NTZ R2, R2 ;  /* 0x0000000200027305 */ /* 0x000ee2000020f000 */
[----:B--2---:R-:W-:Y:S02]  /*1390*/  R2UR UR4, R3 ;  /* 0x00000000030472ca */ /* 0x004fe400000e0000 */
[----:B---3--:R-:W-:Y:S02]  /*13a0*/  R2UR UR6, R2 ;  /* 0x00000000020672ca */ /* 0x008fe400000e0000 */
[----:B------:R-:W-:-:S09]  /*13b0*/  PRMT R2, RZ, 0x7610, R2 ;  /* 0x00007610ff027816 */ /* 0x000fd20000000002 */
[----:B------:R-:W-:-:S04]  /*13c0*/  UIADD3 UR5, UPT, UPT, -UR4, URZ, URZ ;  /* 0x000000ff04057290 */ /* 0x000fc8000fffe1ff */
[----:B------:R-:W-:Y:S02]  /*13d0*/  UIMAD UR58, UR58, UR5, UR7 ;  /* 0x000000053a3a72a4 */ /* 0x000fe4000f8e0207 */
[----:B------:R-:W-:-:S04]  /*13e0*/  UIADD3 UR4, UPT, UPT, -UR6, URZ, URZ ;  /* 0x000000ff06047290 */ /* 0x000fc8000fffe1ff */
[----:B------:R-:W-:Y:S01]  /*13f0*/  UIMAD UR55, UR55, UR4, UR8 ;  /* 0x00000004373772a4 */ /* 0x000fe2000f8e0208 */
[----:B-1----:R-:W-:Y:S11]  /*1400*/  BRA.U UP4, `(.L_x_18) ;  /* 0x0000000104407547 */ /* 0x002ff6000b800000 */
[----:B------:R-:W-:Y:S02]  /*1410*/  UISETP.NE.AND UP0, UPT, UR55, URZ, UPT ;  /* 0x000000ff3700728c */ /* 0x000fe4000bf05270 */
[----:B------:R-:W-:Y:S02]  /*1420*/  UISETP.NE.AND UP1, UPT, UR55, 0x1, UPT ;  /* 0x000000013700788c */ /* 0x000fe4000bf25270 */
[----:B------:R-:W-:Y:S02]  /*1430*/  UISETP.EQ.OR UP0, UPT, UR58, URZ, !UP0 ;  /* 0x000000ff3a00728c */ /* 0x000fe4000c702670 */
[----:B------:R-:W-:Y:S02]  /*1440*/  USEL UR5, URZ, 0x2, UP1 ;  /* 0x00000002ff057887 */ /* 0x000fe40008800000 */
[----:B------:R-:W-:Y:S02]  /*1450*/  USEL UR8, URZ, 0x1, !UP0 ;  /* 0x00000001ff087887 */ /* 0x000fe4000c000000 */
[----:B------:R-:W-:-:S02]  /*1460*/  UISETP.NE.AND UP0, UPT, UR55, 0x2, UPT ;  /* 0x000000023700788c */ /* 0x000fc4000bf05270 */
[----:B------:R-:W-:Y:S02]  /*1470*/  UISETP.NE.AND UP1, UPT, UR55, 0x3, UPT ;  /* 0x000000033700788c */ /* 0x000fe4000bf25270 */
[----:B------:R-:W-:Y:S02]  /*1480*/  USEL UR4, URZ, 0x4, UP0 ;  /* 0x00000004ff047887 */ /* 0x000fe40008000000 */
[----:B------:R-:W-:Y:S02]  /*1490*/  UISETP.NE.AND UP0, UPT, UR58, URZ, UPT ;  /* 0x000000ff3a00728c */ /* 0x000fe4000bf05270 */
[----:B------:R-:W-:Y:S02]  /*14a0*/  USEL UR6, URZ, 0x8, UP1 ;  /* 0x00000008ff067887 */ /* 0x000fe40008800000 */
[----:B------:R-:W-:Y:S02]  /*14b0*/  USEL UR7, UR5, 0x2, UP0 ;  /* 0x0000000205077887 */ /* 0x000fe40008000000 */
[----:B------:R-:W-:-:S02]  /*14c0*/  USEL UR4, UR4, 0x4, UP0 ;  /* 0x0000000404047887 */ /* 0x000fc40008000000 */
[----:B------:R-:W-:Y:S02]  /*14d0*/  USEL UR5, UR6, 0x8, UP0 ;  /* 0x0000000806057887 */ /* 0x000fe40008000000 */
[----:B------:R-:W-:-:S04]  /*14e0*/  UIADD3 UR4, UPT, UPT, UR4, UR7, UR8 ;  /* 0x0000000704047290 */ /* 0x000fc8000fffe008 */
[----:B------:R-:W-:-:S06]  /*14f0*/  UIADD3 UR4, UPT, UPT, UR4, UR5, URZ ;  /* 0x0000000504047290 */ /* 0x000fcc000fffe0ff */
[----:B------:R-:W-:Y:S02]  /*1500*/  MOV R2, UR4 ;  /* 0x0000000400027c02 */ /* 0x000fe40008000f00 */
.L_x_18:
[----:B------:R-:W-:Y:S05]  /*1510*/  BRA.U !UP2, `(.L_x_19) ;  /* 0x000000010ad47547 */ /* 0x000fea000b800000 */
[----:B------:R-:W1:Y:S01]  /*1520*/  LDCU.128 UR12, c[0x0][0xb10] ;  /* 0x00016200ff0c77ac */ /* 0x000e620008000c00 */
[----:B------:R-:W2:Y:S01]  /*1530*/  LDCU UR6, c[0x0][0x370] ;  /* 0x00006e00ff0677ac */ /* 0x000ea20008000800 */
[----:B------:R-:W3:Y:S01]  /*1540*/  LDCU UR5, c[0x0][0x374] ;  /* 0x00006e80ff0577ac */ /* 0x000ee20008000800 */
[----:B------:R-:W4:Y:S01]  /*1550*/  LDCU UR24, c[0x0][0xb0c] ;  /* 0x00016180ff1877ac */ /* 0x000f220008000800 */
[----:B------:R-:W4:Y:S01]  /*1560*/  LDCU UR4, c[0x0][0xb20] ;  /* 0x00016400ff0477ac */ /* 0x000f220008000800 */
[----:B------:R-:W4:Y:S01]  /*1570*/  LDCU.64 UR8, c[0x0][0xb28] ;  /* 0x00016500ff0877ac */ /* 0x000f220008000a00 */
[----:B-1----:R-:W-:Y:S02]  /*1580*/  UISETP.NE.AND UP0, UPT, UR14, 0x1, UPT ;  /* 0x000000010e00788c */ /* 0x002fe4000bf05270 */
[----:B---3--:R-:W-:Y:S02]  /*1590*/  UIMAD.WIDE.U32 UR10, UR5, UR15, URZ ;  /* 0x0000000f050a72a5 */ /* 0x008fe4000f8e00ff */
[----:B--2---:R-:W-:-:S02]  /*15a0*/  UIMAD.WIDE.U32 UR18, UR6, UR12, URZ ;  /* 0x0000000c061272a5 */ /* 0x004fc4000f8e00ff */
[----:B----4-:R-:W-:Y:S02]  /*15b0*/  UISETP.NE.AND UP1, UPT, UR24, 0x1, UPT ;  /* 0x000000011800788c */ /* 0x010fe4000bf25270 */
[----:B------:R-:W-:Y:S01]  /*15c0*/  UISETP.NE.AND UP2, UPT, UR23, 0x1, UPT ;  /* 0x000000011700788c */ /* 0x000fe2000bf45270 */
[----:B------:R-:W-:Y:S02]  /*15d0*/  UMOV UR10, UR11 ;  /* 0x0000000b000a7c82 */ /* 0x000fe40008000000 */
[----:B------:R-:W-:Y:S01]  /*15e0*/  UMOV UR18, UR19 ;  /* 0x0000001300127c82 */ /* 0x000fe20008000000 */
[----:B------:R-:W-:Y:S02]  /*15f0*/  @UP0 USHF.R.U32.HI UR5, URZ, UR4, UR10 ;  /* 0x00000004ff050299 */ /* 0x000fe4000801160a */
[----:B------:R-:W-:Y:S02]  /*1600*/  UIMAD.WIDE.U32 UR20, UR45, UR15, URZ ;  /* 0x0000000f2d1472a5 */ /* 0x000fe4000f8e00ff */
[----:B------:R-:W-:-:S02]  /*1610*/  UIMAD.WIDE.U32 UR10, UR5, UR8, URZ ;  /* 0x00000008050a72a5 */ /* 0x000fc4000f8e00ff */
[----:B------:R-:W-:Y:S02]  /*1620*/  @UP1 USHF.R.U32.HI UR6, URZ, UR13, UR18 ;  /* 0x0000000dff061299 */ /* 0x000fe40008011612 */
[----:B------:R-:W-:Y:S02]  /*1630*/  UIMAD.WIDE.U32 UR16, UR46, UR12, URZ ;  /* 0x0000000c2e1072a5 */ /* 0x000fe4000f8e00ff */
[----:B------:R-:W-:Y:S01]  /*1640*/  UIMAD.WIDE.U32 UR18, UR6, UR8, URZ ;  /* 0x00000008061272a5 */ /* 0x000fe2000f8e00ff */
[----:B------:R-:W-:Y:S01]  /*1650*/  UMOV UR20, UR21 ;  /* 0x0000001500147c82 */ /* 0x000fe20008000000 */
[----:B------:R-:W-:Y:S01]  /*1660*/  UMOV UR10, UR11 ;  /* 0x0000000b000a7c82 */ /* 0x000fe20008000000 */
[----:B------:R-:W-:Y:S02]  /*1670*/  USHF.R.U32.HI UR20, URZ, UR4, UR20 ;  /* 0x00000004ff147299 */ /* 0x000fe40008011614 */
[----:B------:R-:W-:Y:S02]  /*1680*/  @UP2 USHF.R.U32.HI UR5, URZ, UR9, UR10 ;  /* 0x00000009ff052299 */ /* 0x000fe4000801160a */
[----:B------:R-:W-:Y:S01]  /*1690*/  UMOV UR7, UR19 ;  /* 0x0000001300077c82 */ /* 0x000fe20008000000 */
[----:B------:R-:W-:Y:S01]  /*16a0*/  UMOV UR16, UR17 ;  /* 0x0000001100107c82 */ /* 0x000fe20008000000 */
[----:B------:R-:W-:-:S02]  /*16b0*/  @UP2 USHF.R.U32.HI UR6, URZ, UR9, UR7 ;  /* 0x00000009ff062299 */ /* 0x000fc40008011607 */
[----:B------:R-:W-:Y:S02]  /*16c0*/  USHF.R.U32.HI UR13, URZ, UR13, UR16 ;  /* 0x0000000dff0d7299 */ /* 0x000fe40008011610 */
[----:B------:R-:W-:Y:S02]  /*16d0*/  USEL UR4, UR45, UR20, !UP0 ;  /* 0x000000142d047287 */ /* 0x000fe4000c000000 */
[----:B------:R-:W-:Y:S02]  /*16e0*/  UIMAD UR7, UR5, UR23, URZ ;  /* 0x00000017050772a4 */ /* 0x000fe4000f8e02ff */
[----:B------:R-:W-:Y:S02]  /*16f0*/  USEL UR5, UR46, UR13, !UP1 ;  /* 0x0000000d2e057287 */ /* 0x000fe4000c800000 */
[----:B------:R-:W-:Y:S02]  /*1700*/  UIMAD UR12, UR6, UR23, URZ ;  /* 0x00000017060c72a4 */ /* 0x000fe4000f8e02ff */
[----:B------:R-:W-:-:S02]  /*1710*/  UISETP.GE.AND UP0, UPT, UR4, UR7, UPT ;  /* 0x000000070400728c */ /* 0x000fc4000bf06270 */
[----:B------:R-:W-:Y:S02]  /*1720*/  UIMAD.WIDE.U32 UR10, UR4, UR8, URZ ;  /* 0x00000008040a72a5 */ /* 0x000fe4000f8e00ff */
[----:B------:R-:W-:Y:S02]  /*1730*/  UISETP.GE.OR UP0, UPT, UR5, UR12, UP0 ;  /* 0x0000000c0500728c */ /* 0x000fe40008706670 */
[----:B------:R-:W-:Y:S02]  /*1740*/  UIMAD.WIDE.U32 UR12, UR5, UR8, URZ ;  /* 0x00000008050c72a5 */ /* 0x000fe4000f8e00ff */
[----:B------:R-:W-:Y:S01]  /*1750*/  UIADD3 UR10, UPT, UPT, -UR4, URZ, URZ ;  /* 0x000000ff040a7290 */ /* 0x000fe2000fffe1ff */
[----:B------:R-:W-:Y:S01]  /*1760*/  UMOV UR8, UR11 ;  /* 0x0000000b00087c82 */ /* 0x000fe20008000000 */
[----:B------:R-:W-:Y:S02]  /*1770*/  UIADD3 UR11, UPT, UPT, -UR5, URZ, URZ ;  /* 0x000000ff050b7290 */ /* 0x000fe4000fffe1ff */
[----:B------:R-:W-:-:S03]  /*1780*/  USHF.R.U32.HI UR8, URZ, UR9, UR8 ;  /* 0x00000009ff087299 */ /* 0x000fc60008011608 */
[----:B------:R-:W-:Y:S01]  /*1790*/  @!UP0 UMOV UR7, UR13 ;  /* 0x0000000d00078c82 */ /* 0x000fe20008000000 */
[----:B------:R-:W-:Y:S02]  /*17a0*/  UIMAD UR45, UR14, UR10, UR45 ;  /* 0x0000000a0e2d72a4 */ /* 0x000fe4000f8e022d */
[----:B------:R-:W-:Y:S02]  /*17b0*/  USEL UR8, UR4, UR8, !UP2 ;  /* 0x0000000804087287 */ /* 0x000fe4000d000000 */
[----:B------:R-:W-:Y:S02]  /*17c0*/  @!UP0 USHF.R.U32.HI UR7, URZ, UR9, UR7 ;  /* 0x00000009ff078299 */ /* 0x000fe40008011607 */
[----:B------:R-:W-:Y:S02]  /*17d0*/  UIADD3 UR9, UPT, UPT, -UR8, URZ, URZ ;  /* 0x000000ff08097290 */ /* 0x000fe4000fffe1ff */
[----:B------:R-:W-:Y:S02]  /*17e0*/  @!UP0 USEL UR7, UR5, UR7, !UP2 ;  /* 0x0000000705078287 */ /* 0x000fe4000d000000 */
[----:B------:R-:W-:-:S02]  /*17f0*/  UIMAD UR9, UR23, UR9, UR4 ;  /* 0x00000009170972a4 */ /* 0x000fc4000f8e0204 */
[----:B------:R-:W-:Y:S02]  /*1800*/  @!UP0 UIADD3 UR8, UPT, UPT, UR8, -UR7, URZ ;  /* 0x8000000708088290 */ /* 0x000fe4000fffe0ff */
[----:B------:R-:W-:Y:S02]  /*1810*/  @!UP0 UIMAD UR6, UR9, UR6, UR7 ;  /* 0x00000006090682a4 */ /* 0x000fe4000f8e0207 */
[----:B------:R-:W-:Y:S02]  /*1820*/  @!UP0 UIMAD UR4, UR8, UR23, UR5 ;  /* 0x00000017080482a4 */ /* 0x000fe4000f8e0205 */
[----:B------:R-:W-:Y:S02]  /*1830*/  UIMAD UR46, UR24, UR11, UR46 ;  /* 0x0000000b182e72a4 */ /* 0x000fe4000f8e022e */
[----:B------:R-:W-:Y:S01]  /*1840*/  UIMAD UR45, UR4, UR14, UR45 ;  /* 0x0000000e042d72a4 */ /* 0x000fe2000f8e022d */
[----:B------:R-:W-:Y:S02]  /*1850*/  @!UP0 UMOV UR5, UR6 ;  /* 0x0000000600058c82 */ /* 0x000fe40008000000 */
[----:B------:R-:W-:-:S12]  /*1860*/  UIMAD UR46, UR5, UR24, UR46 ;  /* 0x00000018052e72a4 */ /* 0x000fd8000f8e022e */
.L_x_19:
[----:B------:R-:W-:Y:S02]  /*1870*/  UISETP.NE.AND UP1, UPT, UR25, 0x1, UPT ;  /* 0x000000011900788c */ /* 0x000fe4000bf25270 */
[----:B------:R-:W-:Y:S02]  /*1880*/  UISETP.NE.AND UP0, UPT, UR22, 0x2, UPT ;  /* 0x000000021600788c */ /* 0x000fe4000bf05270 */
[----:B------:R-:W-:-:S05]  /*1890*/  ULOP3.LUT UR28, UR28, 0xc00, URZ, 0xc0, !UPT ;  /* 0x00000c001c1c7892 */ /* 0x000fca000f8ec0ff */
[----:B------:R-:W-:Y:S07]  /*18a0*/  BRA.U UP1, `(.L_x_20) ;  /* 0x0000000101447547 */ /* 0x000fee000b800000 */
[----:B------:R-:W1:Y:S01]  /*18b0*/  LDCU.128 UR8, c[0x0][0xb10] ;  /* 0x00016200ff0877ac */ /* 0x000e620008000c00 */
[----:B------:R-:W2:Y:S01]  /*18c0*/  LDCU UR12, c[0x0][0xb0c] ;  /* 0x00016180ff0c77ac */ /* 0x000ea20008000800 */
[----:B------:R-:W3:Y:S01]  /*18d0*/  LDCU UR13, c[0x0][0xb20] ;  /* 0x00016400ff0d77ac */ /* 0x000ee20008000800 */
[----:B-1----:R-:W-:Y:S02]  /*18e0*/  UIMAD.WIDE.U32 UR6, UR46, UR8, URZ ;  /* 0x000000082e0672a5 */ /* 0x002fe4000f8e00ff */
[----:B------:R-:W-:Y:S02]  /*18f0*/  UIMAD.WIDE.U32 UR4, UR45, UR11, URZ ;  /* 0x0000000b2d0472a5 */ /* 0x000fe4000f8e00ff */
[----:B--2---:R-:W-:Y:S02]  /*1900*/  UISETP.NE.AND UP2, UPT, UR12, 0x1, UPT ;  /* 0x000000010c00788c */ /* 0x004fe4000bf45270 */
[----:B------:R-:W-:Y:S01]  /*1910*/  UISETP.NE.AND UP1, UPT, UR10, 0x1, UPT ;  /* 0x000000010a00788c */ /* 0x000fe2000bf25270 */
[----:B------:R-:W-:-:S02]  /*1920*/  UMOV UR6, UR7 ;  /* 0x0000000700067c82 */ /* 0x000fc40008000000 */
[----:B------:R-:W-:Y:S01]  /*1930*/  UMOV UR4, UR5 ;  /* 0x0000000500047c82 */ /* 0x000fe20008000000 */
[----:B------:R-:W-:Y:S02]  /*1940*/  USHF.R.U32.HI UR6, URZ, UR9, UR6 ;  /* 0x00000009ff067299 */ /* 0x000fe40008011606 */
[----:B---3--:R-:W-:Y:S02]  /*1950*/  USHF.R.U32.HI UR4, URZ, UR13, UR4 ;  /* 0x0000000dff047299 */ /* 0x008fe40008011604 */
[----:B------:R-:W-:Y:S02]  /*1960*/  USEL UR5, UR46, UR6, !UP2 ;  /* 0x000000062e057287 */ /* 0x000fe4000d000000 */
[----:B------:R-:W-:-:S04]  /*1970*/  USEL UR4, UR45, UR4, !UP1 ;  /* 0x000000042d047287 */ /* 0x000fc8000c800000 */
[----:B------:R-:W-:Y:S02]  /*1980*/  UIADD3 UR6, UPT, UPT, UR5, -UR4, URZ ;  /* 0x8000000405067290 */ /* 0x000fe4000fffe0ff */
[----:B------:R-:W-:Y:S02]  /*1990*/  UIADD3 UR4, UPT, UPT, -UR5, UR4, URZ ;  /* 0x0000000405047290 */ /* 0x000fe4000fffe1ff */
[----:B------:R-:W-:Y:S02]  /*19a0*/  UIMAD UR45, UR6, UR10, UR45 ;  /* 0x0000000a062d72a4 */ /* 0x000fe4000f8e022d */
[----:B------:R-:W-:-:S12]  /*19b0*/  UIMAD UR46, UR4, UR12, UR46 ;  /* 0x0000000c042e72a4 */ /* 0x000fd8000f8e022e */
.L_x_20:
[----:B------:R-:W-:Y:S05]  /*19c0*/  BRA.U !UP5, `(.L_x_21) ;  /* 0x000000010d0c7547 */ /* 0x000fea000b800000 */
[----:B------:R-:W-:Y:S01]  /*19d0*/  UCGABAR_WAIT ;  /* 0x0000000000007dc7 */ /* 0x000fe20008000000 */
[----:B------:R-:W-:Y:S01]  /*19e0*/  CCTL.IVALL ;  /* 0x00000000ff00798f */ /* 0x000fe20002000000 */
[----:B------:R-:W-:Y:S05]  /*19f0*/  BRA `(.L_x_22) ;  /* 0x0000000000047947 */ /* 0x000fea0003800000 */
.L_x_21:
[----:B------:R-:W-:Y:S06]  /*1a00*/  BAR.SYNC.DEFER_BLOCKING 0x0 ;  /* 0x0000000000007b1d */ /* 0x000fec0000010000 */
.L_x_22:
[----:B------:R-:W-:Y:S05]  /*1a10*/  BRA.U UP0, `(.L_x_23) ;  /* 0x0000002100e47547 */ /* 0x000fea000b800000 */
[----:B------:R-:W1:Y:S01]  /*1a20*/  LDCU UR6, c[0x0][0x38c] ;  /* 0x00007180ff0677ac */ /* 0x000e620008000800 */
[----:B------:R-:W-:Y:S01]  /*1a30*/  PLOP3.LUT P1, PT, PT, PT, UP3, 0x80, 0x8 ;  /* 0x000000000008781c */ /* 0x000fe20003f2f038 */
[----:B------:R-:W-:Y:S01]  /*1a40*/  IMAD.MOV.U32 R12, RZ, RZ, 0x1 ;  /* 0x00000001ff0c7424 */ /* 0x000fe200078e00ff */
[----:B------:R-:W-:Y:S01]  /*1a50*/  ISETP.EQ.OR P2, PT, R0, RZ, P3 ;  /* 0x000000ff0000720c */ /* 0x000fe20001f42670 */
[----:B------:R-:W-:Y:S01]  /*1a60*/  UMOV UR7, 0x400 ;  /* 0x0000040000077882 */ /* 0x000fe20000000000 */
[----:B------:R-:W-:Y:S01]  /*1a70*/  UISETP.NE.AND UP1, UPT, UR22, URZ, UPT ;  /* 0x000000ff1600728c */ /* 0x000fe2000bf25270 */
[----:B------:R-:W-:Y:S01]  /*1a80*/  PLOP3.LUT P1, PT, P1, PT, PT, 0x8, 0x80 ;  /* 0x000000000080781c */ /* 0x000fe20000f2e170 */
[----:B------:R-:W-:Y:S01]  /*1a90*/  ULEA UR7, UR61, UR7, 0x18 ;  /* 0x000000073d077291 */ /* 0x000fe2000f8ec0ff */
[----:B------:R-:W-:Y:S01]  /*1aa0*/  CS2R R10, SRZ ;  /* 0x00000000000a7805 */ /* 0x000fe2000001ff00 */
[----:B------:R-:W-:Y:S01]  /*1ab0*/  IMAD.MOV.U32 R9, RZ, RZ, RZ ;  /* 0x000000ffff097224 */ /* 0x000fe200078e00ff */
[----:B------:R-:W2:Y:S01]  /*1ac0*/  LDCU UR41, c[0x0][0x370] ;  /* 0x00006e00ff2977ac */ /* 0x000ea20008000800 */
[----:B------:R-:W-:Y:S01]  /*1ad0*/  IMAD.MOV.U32 R8, RZ, RZ, 0x1 ;  /* 0x00000001ff087424 */ /* 0x000fe200078e00ff */
[----:B------:R-:W3:Y:S01]  /*1ae0*/  LDCU.64 UR26, c[0x0][0x348] ;  /* 0x00006900ff1a77ac */ /* 0x000ee20008000a00 */
[----:B-1----:R-:W-:-:S02]  /*1af0*/  UIADD3 UR5, UPT, UPT, UR6, 0x1f, URZ ;  /* 0x0000001f06057890 */ /* 0x002fc4000fffe0ff */
[----:B------:R-:W-:Y:S02]  /*1b00*/  USHF.R.U32.HI UR47, URZ, 0x5, UR28 ;  /* 0x00000005ff2f7899 */ /* 0x000fe4000801161c */
[----:B------:R-:W-:Y:S02]  /*1b10*/  USHF.R.S32.HI UR4, URZ, 0x1f, UR5 ;  /* 0x0000001fff047899 */ /* 0x000fe40008011405 */
[----:B------:R-:W-:Y:S02]  /*1b20*/  UIADD3 UR48, UPT, UPT, UR6, 0x3e, URZ ;  /* 0x0000003e06307890 */ /* 0x000fe4000fffe0ff */
[----:B------:R-:W-:Y:S01]  /*1b30*/  ULEA.HI UR4, UR4, UR5, URZ, 0x5 ;  /* 0x0000000504047291 */ /* 0x000fe2000f8f28ff */
[----:B------:R-:W1:Y:S03]  /*1b40*/  LDCU UR39, c[0x0][0x374] ;  /* 0x00006e80ff2777ac */ /* 0x000e660008000800 */
[----:B------:R-:W-:-:S02]  /*1b50*/  USHF.R.S32.HI UR43, URZ, 0x5, UR4 ;  /* 0x00000005ff2b7899 */ /* 0x000fc40008011404 */
[----:B------:R-:W-:Y:S02]  /*1b60*/  UIADD3 UR4, UPT, UPT, UR6, -0x1, URZ ;  /* 0xffffffff06047890 */ /* 0x000fe4000fffe0ff */
[----:B------:R-:W-:Y:S02]  /*1b70*/  UISETP.LT.U32.AND UP0, UPT, UR43, 0x22, UPT ;  /* 0x000000222b00788c */ /* 0x000fe4000bf01070 */
[----:B------:R-:W-:Y:S02]  /*1b80*/  UISETP.GE.U32.AND UP2, UPT, UR4, -0x3f, UPT ;  /* 0xffffffc10400788c */ /* 0x000fe4000bf46070 */
[----:B------:R-:W-:Y:S02]  /*1b90*/  USEL UR42, UR43, 0x22, UP0 ;  /* 0x000000222b2a7887 */ /* 0x000fe40008000000 */
[----:B------:R-:W-:Y:S02]  /*1ba0*/  USEL UR24, UR34, 0x2, UP1 ;  /* 0x0000000222187887 */ /* 0x000fe40008800000 */
[----:B------:R-:W-:-:S02]  /*1bb0*/  UIADD3 UR21, UPT, UPT, UR42, -0x1, URZ ;  /* 0xffffffff2a157890 */ /* 0x000fc4000fffe0ff */
[----:B------:R-:W-:Y:S02]  /*1bc0*/  UIADD3 UR29, UPT, UPT, UR7, 0x4600, UR28 ;  /* 0x00004600071d7890 */ /* 0x000fe4000fffe01c */
[----:B------:R-:W-:Y:S02]  /*1bd0*/  UIADD3 UR44, UPT, UPT, UR43, -UR42, URZ ;  /* 0x8000002a2b2c7290 */ /* 0x000fe4000fffe0ff */
[----:B------:R-:W-:Y:S01]  /*1be0*/  @UP2 UIADD3 UR21, UPT, UPT, UR42, URZ, URZ ;  /* 0x000000ff2a152290 */ /* 0x000fe2000fffe0ff */
[----:B------:R-:W-:-:S03]  /*1bf0*/  UMOV UR5, URZ ;  /* 0x000000ff00057c82 */ /* 0x000fc60008000000 */
[----:B-123--:R-:W-:-:S12]  /*1c00*/  UIADD3 UR21, UPT, UPT, UR21, 0x1, URZ ;  /* 0x0000000115157890 */ /* 0x00efd8000fffe0ff */
.L_x_43:
[----:B------:R-:W-:-:S09]  /*1c10*/  UISETP.NE.AND UP0, UPT, UR61, URZ, UPT ;  /* 0x000000ff3d00728c */ /* 0x000fd2000bf05270 */
[----:B------:R-:W-:Y:S05]  /*1c20*/  BRA.U UP0, `(.L_x_24) ;  /* 0x0000000100287547 */ /* 0x000fea000b800000 */
[----:B------:R-:W-:Y:S02]  /*1c30*/  LEA R0, R9, UR7, 0x3 ;  /* 0x0000000709007c11 */ /* 0x000fe4000f8e18ff */
[----:B------:R-:W-:-:S04]  /*1c40*/  SHF.L.U32 R2, R8, 0x1f, RZ ;  /* 0x0000001f08027819 */ /* 0x000fc800000006ff */
[----:B------:R-:W1:Y:S02]  /*1c50*/  SYNCS.PHASECHK.TRANS64.TRYWAIT P0, [R0+URZ+0x2b0], R2 ;  /* 0x0002b002000075a7 */ /* 0x000e6400080011ff */
[----:B-1----:R-:W-:Y:S05]  /*1c60*/  @!P0 BRA `(.L_x_25) ;  /* 0x0000006400b08947 */ /* 0x002fea0003800000 */
.L_x_133:
[----:B------:R-:W-:Y:S01]  /*1c70*/  VIADD R9, R9, 0x1 ;  /* 0x0000000109097836 */ /* 0x000fe20000000000 */
[----:B------:R1:W-:Y:S04]  /*1c80*/  SYNCS.ARRIVE.TRANS64.A1T0 RZ, [R0+URZ+0x2a0], RZ ;  /* 0x0002a0ff00ff79a7 */ /* 0x0003e800081000ff */
[----:B------:R-:W-:-:S04]  /*1c90*/  ISETP.NE.AND P0, PT, R9, 0x2, PT ;  /* 0x000000020900780c */ /* 0x000fc80003f05270 */
[----:B------:R-:W-:Y:S02]  /*1ca0*/  SEL R9, R9, RZ, P0 ;  /* 0x000000ff09097207 */ /* 0x000fe40000000000 */
[----:B-1----:R-:W-:-:S04]  /*1cb0*/  SEL R0, RZ, 0x1, P0 ;  /* 0x00000001ff007807 */ /* 0x002fc80000000000 */
[----:B------:R-:W-:-:S07]  /*1cc0*/  LOP3.LUT R8, R8, R0, RZ, 0x3c, !PT ;  /* 0x0000000008087212 */ /* 0x000fce00078e3cff */
.L_x_24:
[----:B------:R-:W-:Y:S01]  /*1cd0*/  ULEA UR4, UR5, UR7, 0x3 ;  /* 0x0000000705047291 */ /* 0x000fe2000f8e18ff */
[----:B------:R-:W-:Y:S01]  /*1ce0*/  SHF.L.U32 R0, R12, 0x1f, RZ ;  /* 0x0000001f0c007819 */ /* 0x000fe200000006ff */
[----:B------:R-:W-:Y:S02]  /*1cf0*/  UISETP.GE.U32.AND UP0, UPT, UR48, 0x3f, UPT ;  /* 0x0000003f3000788c */ /* 0x000fe4000bf06070 */
[----:B------:R-:W-:Y:S02]  /*1d00*/  USHF.L.U32 UR11, UR45, 0x6, URZ ;  /* 0x000000062d0b7899 */ /* 0x000fe400080006ff */
[----:B------:R-:W-:Y:S01]  /*1d10*/  ULEA UR35, UR46, UR47, 0x7 ;  /* 0x0000002f2e237291 */ /* 0x000fe2000f8e38ff */
[----:B------:R-:W-:Y:S02]  /*1d20*/  UMOV UR13, URZ ;  /* 0x000000ff000d7c82 */ /* 0x000fe40008000000 */
[----:B------:R1:W2:Y:S02]  /*1d30*/  SYNCS.PHASECHK.TRANS64.TRYWAIT P0, [UR4+0x110], R0 ;  /* 0x00011000ff0075a7 */ /* 0x0002a40008001104 */
[----:B------:R-:W-:Y:S07]  /*1d40*/  BRA.U !UP0, `(.L_x_26) ;  /* 0x0000000108bc7547 */ /* 0x000fee000b800000 */
[----:B------:R-:W-:Y:S01]  /*1d50*/  UMOV UR6, URZ ;  /* 0x000000ff00067c82 */ /* 0x000fe20008000000 */
[----:B------:R-:W-:-:S05]  /*1d60*/  UMOV UR4, UR5 ;  /* 0x0000000500047c82 */ /* 0x000fca0008000000 */
.L_x_32:
[----:B------:R-:W-:Y:S01]  /*1d70*/  ULEA UR33, UR4, UR7, 0x3 ;  /* 0x0000000704217291 */ /* 0x000fe2000f8e18ff */
[----:B--2---:R-:W-:Y:S01]  /*1d80*/  @!P3 MOV R2, 0x1800 ;  /* 0x000018000002b802 */ /* 0x004fe20000000f00 */
[----:B--2-4-:R-:W-:Y:S10]  /*1d90*/  @P0 BRA `(.L_x_27) ;  /* 0x00000000000c0947 */ /* 0x014ff40003800000 */
[----:B------:R-:W-:-:S04]  /*1da0*/  SHF.L.U32 R3, R12, 0x1f, RZ ;  /* 0x0000001f0c037819 */ /* 0x000fc800000006ff */
[----:B------:R-:W2:Y:S02]  /*1db0*/  SYNCS.PHASECHK.TRANS64.TRYWAIT P0, [UR33+0x110], R3 ;  /* 0x00011003ff0075a7 */ /* 0x000ea40008001121 */
[----:B--2---:R-:W-:Y:S05]  /*1dc0*/  @!P0 BRA `(.L_x_28) ;  /* 0x00000064006c8947 */ /* 0x004fea0003800000 */
.L_x_27:
[----:B------:R2:W-:Y:S01]  /*1dd0*/  @!P3 SYNCS.ARRIVE.TRANS64 RZ, [UR33], R2 ;  /* 0x00000002ffffb9a7 */ /* 0x0005e20008000021 */
[----:B------:R-:W-:-:S04]  /*1de0*/  ULOP3.LUT UR5, UR24, 0x2, URZ, 0xfc, !UPT ;  /* 0x0000000218057892 */ /* 0x000fc8000f8efcff */
[----:B------:R-:W-:-:S09]  /*1df0*/  UISETP.NE.AND UP0, UPT, UR5, 0x2, UPT ;  /* 0x000000020500788c */ /* 0x000fd2000bf05270 */
[----:B------:R-:W-:Y:S05]  /*1e00*/  BRA.U UP0, `(.L_x_29) ;  /* 0x0000000100047547 */ /* 0x000fea000b800000 */
[----:B------:R-:W-:Y:S05]  /*1e10*/  BPT.TRAP 0x1 ;  /* 0x000000040000795c */ /* 0x000fea0000300000 */
.L_x_29:
[----:B------:R-:W-:Y:S04]  /*1e20*/  BSSY.RECONVERGENT B0, `(.L_x_30) ;  /* 0x0000003000007945 */ /* 0x000fe80003800200 */
[----:B------:R-:W-:Y:S05]  /*1e30*/  @P2 BRA `(.L_x_31) ;  /* 0x0000000000042947 */ /* 0x000fea0003800000 */
[----:B------:R-:W-:Y:S05]  /*1e40*/  BPT.TRAP 0x1 ;  /* 0x000000040000795c */ /* 0x000fea0000300000 */
.L_x_31:
[----:B------:R-:W-:Y:S05]  /*1e50*/  BSYNC.RECONVERGENT B0 ;  /* 0x0000000000007941 */ /* 0x000fea0003800200 */
.L_x_30:
[----:B------:R-:W-:Y:S02]  /*1e60*/  UIADD3 UR5, UPT, UPT, UR4, 0x1, URZ ;  /* 0x0000000104057890 */ /* 0x000fe4000fffe0ff */
[----:B------:R-:W-:Y:S02]  /*1e70*/  ULEA UR32, UR4, UR28, 0xc ;  /* 0x0000001c04207291 */ /* 0x000fe4000f8e60ff */
[----:B------:R-:W-:Y:S02]  /*1e80*/  UISETP.NE.AND UP0, UPT, UR5, 0x22, UPT ;  /* 0x000000220500788c */ /* 0x000fe4000bf05270 */
[----:B------:R-:W-:Y:S02]  /*1e90*/  UIADD3 UR16, UP1, UPT, UR26, 0x80, URZ ;  /* 0x000000801a107890 */ /* 0x000fe4000ff3e0ff */
[----:B------:R-:W-:Y:S02]  /*1ea0*/  USEL UR9, URZ, 0x1, UP0 ;  /* 0x00000001ff097887 */ /* 0x000fe40008000000 */
[----:B------:R-:W-:-:S02]  /*1eb0*/  USEL UR5, UR5, URZ, UP0 ;  /* 0x000000ff05057287 */ /* 0x000fc40008000000 */
[----:B------:R-:W-:Y:S02]  /*1ec0*/  UIADD3 UR14, UP0, UPT, UR26, 0x180, URZ ;  /* 0x000001801a0e7890 */ /* 0x000fe4000ff1e0ff */
[----:B------:R-:W-:Y:S01]  /*1ed0*/  ULEA UR8, UR5, UR7, 0x3 ;  /* 0x0000000705087291 */ /* 0x000fe2000f8e18ff */
[----:B------:R-:W-:Y:S01]  /*1ee0*/  LOP3.LUT R12, R12, UR9, RZ, 0x3c, !PT ;  /* 0x000000090c0c7c12 */ /* 0x000fe2000f8e3cff */
[----:B------:R-:W-:Y:S02]  /*1ef0*/  USHF.L.U32 UR34, UR6, 0x5, URZ ;  /* 0x0000000506227899 */ /* 0x000fe400080006ff */
[----:B------:R-:W-:Y:S01]  /*1f00*/  UIADD3.X UR17, UPT, UPT, URZ, UR27, URZ, UP1, !UPT ;  /* 0x0000001bff117290 */ /* 0x000fe20008ffe4ff */
[----:B-1----:R-:W-:Y:S01]  /*1f10*/  SHF.L.U32 R0, R12, 0x1f, RZ ;  /* 0x0000001f0c007819 */ /* 0x002fe200000006ff */
[----:B------:R-:W-:Y:S02]  /*1f20*/  UIADD3 UR32, UPT, UPT, UR7, 0x4600, UR32 ;  /* 0x0000460007207890 */ /* 0x000fe4000fffe020 */
[----:B------:R-:W-:Y:S01]  /*1f30*/  UIADD3.X UR15, UPT, UPT, URZ, UR27, URZ, UP0, !UPT ;  /* 0x0000001bff0f7290 */ /* 0x000fe200087fe4ff */
[----:B------:R3:W4:Y:S01]  /*1f40*/  SYNCS.PHASECHK.TRANS64.TRYWAIT P0, [UR8+0x110], R0 ;  /* 0x00011000ff0075a7 */ /* 0x0007220008001108 */
[----:B------:R-:W-:Y:S01]  /*1f50*/  ULEA UR8, UR4, UR7, 0xb ;  /* 0x0000000704087291 */ /* 0x000fe2000f8e58ff */
[----:B------:R-:W-:Y:S01]  /*1f60*/  UMOV UR13, 0xf0000 ;  /* 0x000f0000000d7882 */ /* 0x000fe20000000000 */
[----:B------:R-:W-:-:S02]  /*1f70*/  UMOV UR18, 0x0 ;  /* 0x0000000000127882 */ /* 0x000fc40000000000 */
[----:B------:R-:W-:Y:S01]  /*1f80*/  UIADD3 UR8, UPT, UPT, UR8, 0x26600, URZ ;  /* 0x0002660008087890 */ /* 0x000fe2000fffe0ff */
[----:B------:R-:W-:Y:S01]  /*1f90*/  UMOV UR19, 0x10000000 ;  /* 0x1000000000137882 */ /* 0x000fe20000000000 */
[----:B------:R-:W-:Y:S01]  /*1fa0*/  UMOV UR12, UR36 ;  /* 0x00000024000c7c82 */ /* 0x000fe20008000000 */
[----:B------:R-:W-:Y:S01]  /*1fb0*/  UMOV UR9, UR33 ;  /* 0x0000002100097c82 */ /* 0x000fe20008000000 */
[----:B------:R-:W-:Y:S01]  /*1fc0*/  UMOV UR10, UR34 ;  /* 0x00000022000a7c82 */ /* 0x000fe20008000000 */
[----:B------:R1:W-:Y:S01]  /*1fd0*/  UTMALDG.3D.MULTICAST [UR32], [UR16], UR13, desc[UR18] ;  /* 0x00001220100073b4 */ /* 0x0003e2000801180d */
[----:B------:R-:W-:Y:S01]  /*1fe0*/  UIADD3 UR6, UPT, UPT, UR6, 0x1, URZ ;  /* 0x0000000106067890 */ /* 0x000fe2000fffe0ff */
[----:B------:R-:W-:-:S03]  /*1ff0*/  UMOV UR4, UR5 ;  /* 0x0000000500047c82 */ /* 0x000fc60008000000 */
[----:B------:R-:W-:Y:S01]  /*2000*/  UISETP.NE.AND UP0, UPT, UR6, UR21, UPT ;  /* 0x000000150600728c */ /* 0x000fe2000bf05270 */
[----:B------:R3:W-:Y:S01]  /*2010*/  UTMALDG.3D [UR8], [UR14], desc[UR18] ;  /* 0x000012080e0075b4 */ /* 0x0007e20008011000 */
[----:B-1----:R-:W-:-:S07]  /*2020*/  UMOV UR13, UR21 ;  /* 0x00000015000d7c82 */ /* 0x002fce0008000000 */
[----:B---3--:R-:W-:Y:S05]  /*2030*/  BRA.U UP0, `(.L_x_32) ;  /* 0xfffffffd004c7547 */ /* 0x008fea000b83ffff */
.L_x_26:
[----:B------:R-:W-:Y:S01]  /*2040*/  ULEA UR4, UR5, UR7, 0x3 ;  /* 0x0000000705047291 */ /* 0x000fe2000f8e18ff */
[----:B-1----:R-:W-:Y:S01]  /*2050*/  SHF.L.U32 R0, R12, 0x1f, RZ ;  /* 0x0000001f0c007819 */ /* 0x002fe200000006ff */
[----:B------:R-:W-:Y:S01]  /*2060*/  @!P1 SYNCS.ARRIVE.TRANS64.A1T0 RZ, [UR7+0x238], RZ ;  /* 0x000238ffffff99a7 */ /* 0x000fe20008100007 */
[----:B------:R-:W-:-:S06]  /*2070*/  UISETP.GT.AND UP0, UPT, UR43, UR42, UPT ;  /* 0x0000002a2b00728c */ /* 0x000fcc000bf04270 */
[----:B--2-4-:R1:W2:Y:S03]  /*2080*/  SYNCS.PHASECHK.TRANS64.TRYWAIT P0, [UR4+0x110], R0 ;  /* 0x00011000ff0075a7 */ /* 0x0142a60008001104 */
[----:B------:R-:W-:Y:S05]  /*2090*/  BRA.U !UP0, `(.L_x_33) ;  /* 0x0000000108bc7547 */ /* 0x000fea000b800000 */
[----:B------:R-:W-:Y:S01]  /*20a0*/  UIADD3 UR25, UPT, UPT, UR44, UR13, URZ ;  /* 0x0000000d2c197290 */ /* 0x000fe2000fffe0ff */
[----:B------:R-:W-:-:S11]  /*20b0*/  UMOV UR4, UR5 ;  /* 0x0000000500047c82 */ /* 0x000fd60008000000 */
.L_x_39:
[----:B------:R-:W-:Y:S01]  /*20c0*/  ULEA UR17, UR4, UR7, 0x3 ;  /* 0x0000000704117291 */ /* 0x000fe2000f8e18ff */
[----:B--2---:R-:W-:Y:S01]  /*20d0*/  @!P3 MOV R2, 0x1800 ;  /* 0x000018000002b802 */ /* 0x004fe20000000f00 */
[----:B--2-4-:R-:W-:Y:S10]  /*20e0*/  @P0 BRA `(.L_x_34) ;  /* 0x00000000000c0947 */ /* 0x014ff40003800000 */
[----:B------:R-:W-:-:S04]  /*20f0*/  SHF.L.U32 R3, R12, 0x1f, RZ ;  /* 0x0000001f0c037819 */ /* 0x000fc800000006ff */
[----:B------:R-:W2:Y:S02]  /*2100*/  SYNCS.PHASECHK.TRANS64.TRYWAIT P0, [UR17+0x110], R3 ;  /* 0x00011003ff0075a7 */ /* 0x000ea40008001111 */
[----:B--2---:R-:W-:Y:S05]  /*2110*/  @!P0 BRA `(.L_x_35) ;  /* 0x0000006000b08947 */ /* 0x004fea0003800000 */
.L_x_34:
[----:B------:R2:W-:Y:S01]  /*2120*/  @!P3 SYNCS.ARRIVE.TRANS64 RZ, [UR17], R2 ;  /* 0x00000002ffffb9a7 */ /* 0x0005e20008000011 */
[----:B------:R-:W-:-:S04]  /*2130*/  ULOP3.LUT UR5, UR24, 0x2, URZ, 0xfc, !UPT ;  /* 0x0000000218057892 */ /* 0x000fc8000f8efcff */
[----:B------:R-:W-:-:S09]  /*2140*/  UISETP.NE.AND UP0, UPT, UR5, 0x2, UPT ;  /* 0x000000020500788c */ /* 0x000fd2000bf05270 */
[----:B------:R-:W-:Y:S05]  /*2150*/  BRA.U UP0, `(.L_x_36) ;  /* 0x0000000100047547 */ /* 0x000fea000b800000 */
[----:B------:R-:W-:Y:S05]  /*2160*/  BPT.TRAP 0x1 ;  /* 0x000000040000795c */ /* 0x000fea0000300000 */
.L_x_36:
[----:B------:R-:W-:Y:S04]  /*2170*/  BSSY.RECONVERGENT B0, `(.L_x_37) ;  /* 0x0000003000007945 */ /* 0x000fe80003800200 */
[----:B------:R-:W-:Y:S05]  /*2180*/  @P2 BRA `(.L_x_38) ;  /* 0x0000000000042947 */ /* 0x000fea0003800000 */
[----:B------:R-:W-:Y:S05]  /*2190*/  BPT.TRAP 0x1 ;  /* 0x000000040000795c */ /* 0x000fea0000300000 */
.L_x_38:
[----:B------:R-:W-:Y:S05]  /*21a0*/  BSYNC.RECONVERGENT B0 ;  /* 0x0000000000007941 */ /* 0x000fea0003800200 */
.L_x_37:
[----:B------:R-:W-:Y:S02]  /*21b0*/  UIADD3 UR5, UPT, UPT, UR4, 0x1, URZ ;  /* 0x0000000104057890 */ /* 0x000fe4000fffe0ff */
[----:B------:R-:W-:Y:S02]  /*21c0*/  UIADD3 UR14, UP1, UPT, UR26, 0x80, URZ ;  /* 0x000000801a0e7890 */ /* 0x000fe4000ff3e0ff */
[----:B------:R-:W-:Y:S02]  /*21d0*/  UISETP.NE.AND UP0, UPT, UR5, 0x22, UPT ;  /* 0x000000220500788c */ /* 0x000fe4000bf05270 */
[----:B------:R-:W-:Y:S02]  /*21e0*/  USHF.L.U32 UR18, UR13, 0x5, URZ ;  /* 0x000000050d127899 */ /* 0x000fe400080006ff */
[----:B------:R-:W-:Y:S02]  /*21f0*/  USEL UR8, URZ, 0x1, UP0 ;  /* 0x00000001ff087887 */ /* 0x000fe40008000000 */
[----:B------:R-:W-:-:S02]  /*2200*/  USEL UR5, UR5, URZ, UP0 ;  /* 0x000000ff05057287 */ /* 0x000fc40008000000 */
[----:B------:R-:W-:Y:S02]  /*2210*/  UIADD3 UR22, UP0, UPT, UR26, 0x180, URZ ;  /* 0x000001801a167890 */ /* 0x000fe4000ff1e0ff */
[----:B------:R-:W-:Y:S01]  /*2220*/  LOP3.LUT R12, R12, UR8, RZ, 0x3c, !PT ;  /* 0x000000080c0c7c12 */ /* 0x000fe2000f8e3cff */
[----:B------:R-:W-:Y:S02]  /*2230*/  ULEA UR6, UR5, UR7, 0x3 ;  /* 0x0000000705067291 */ /* 0x000fe4000f8e18ff */
[----:B------:R-:W-:Y:S01]  /*2240*/  ULEA UR8, UR4, UR7, 0xb ;  /* 0x0000000704087291 */ /* 0x000fe2000f8e58ff */
[----:B-1----:R-:W-:Y:S01]  /*2250*/  SHF.L.U32 R0, R12, 0x1f, RZ ;  /* 0x0000001f0c007819 */ /* 0x002fe200000006ff */
[----:B------:R-:W-:Y:S02]  /*2260*/  ULEA UR16, UR4, UR29, 0xc ;  /* 0x0000001d04107291 */ /* 0x000fe4000f8e60ff */
[----:B------:R-:W-:Y:S02]  /*2270*/  UIADD3.X UR15, UPT, UPT, URZ, UR27, URZ, UP1, !UPT ;  /* 0x0000001bff0f7290 */ /* 0x000fe40008ffe4ff */
[----:B------:R-:W-:Y:S01]  /*2280*/  UIADD3 UR8, UPT, UPT, UR8, 0x26600, URZ ;  /* 0x0002660008087890 */ /* 0x000fe2000fffe0ff */
[----:B------:R3:W4:Y:S01]  /*2290*/  SYNCS.PHASECHK.TRANS64.TRYWAIT P0, [UR6+0x110], R0 ;  /* 0x00011000ff0075a7 */ /* 0x0007220008001106 */
[----:B------:R-:W-:Y:S01]  /*22a0*/  UIADD3.X UR23, UPT, UPT, URZ, UR27, URZ, UP0, !UPT ;  /* 0x0000001bff177290 */ /* 0x000fe200087fe4ff */
[----:B------:R-:W-:Y:S01]  /*22b0*/  UMOV UR6, 0xf0000 ;  /* 0x000f000000067882 */ /* 0x000fe20000000000 */
[----:B------:R-:W-:Y:S01]  /*22c0*/  UMOV UR30, 0x0 ;  /* 0x00000000001e7882 */ /* 0x000fe20000000000 */
[----:B------:R-:W-:Y:S01]  /*22d0*/  UMOV UR31, 0x10000000 ;  /* 0x10000000001f7882 */ /* 0x000fe20000000000 */
[----:B------:R-:W-:Y:S01]  /*22e0*/  UMOV UR19, UR35 ;  /* 0x0000002300137c82 */ /* 0x000fe20008000000 */
[----:B------:R-:W-:Y:S01]  /*22f0*/  UMOV UR20, UR36 ;  /* 0x0000002400147c82 */ /* 0x000fe20008000000 */
[----:B------:R-:W-:Y:S01]  /*2300*/  UMOV UR12, UR36 ;  /* 0x00000024000c7c82 */ /* 0x000fe20008000000 */
[----:B------:R-:W-:Y:S01]  /*2310*/  UMOV UR9, UR17 ;  /* 0x0000001100097c82 */ /* 0x000fe20008000000 */
[----:B------:R-:W-:Y:S01]  /*2320*/  UMOV UR10, UR18 ;  /* 0x00000012000a7c82 */ /* 0x000fe20008000000 */
[----:B------:R3:W-:Y:S01]  /*2330*/  UTMALDG.3D.MULTICAST [UR16], [UR14], UR6, desc[UR30] ;  /* 0x00001e100e0073b4 */ /* 0x0007e20008011806 */
[----:B------:R-:W-:Y:S01]  /*2340*/  UIADD3 UR13, UPT, UPT, UR13, 0x1, URZ ;  /* 0x000000010d0d7890 */ /* 0x000fe2000fffe0ff */
[----:B------:R-:W-:-:S03]  /*2350*/  UMOV UR4, UR5 ;  /* 0x0000000500047c82 */ /* 0x000fc60008000000 */
[----:B------:R-:W-:Y:S01]  /*2360*/  UISETP.NE.AND UP0, UPT, UR13, UR25, UPT ;  /* 0x000000190d00728c */ /* 0x000fe2000bf05270 */
[----:B------:R3:W-:Y:S08]  /*2370*/  UTMALDG.3D [UR8], [UR22], desc[UR30] ;  /* 0x00001e08160075b4 */ /* 0x0007f00008011000 */
[----:B---3--:R-:W-:Y:S05]  /*2380*/  BRA.U UP0, `(.L_x_39) ;  /* 0xfffffffd004c7547 */ /* 0x008fea000b83ffff */
.L_x_33:
[C---:B------:R-:W-:Y:S01]  /*2390*/  LEA R3, R11.reuse, UR7, 0x3 ;  /* 0x000000070b037c11 */ /* 0x040fe2000f8e18ff */
[----:B------:R-:W-:Y:S01]  /*23a0*/  NOP ;  /* 0x0000000000007918 */ /* 0x000fe20000000000 */
[----:B-1----:R-:W-:Y:S02]  /*23b0*/  SHF.L.U32 R0, R10, 0x1f, RZ ;  /* 0x0000001f0a007819 */ /* 0x002fe400000006ff */
[----:B------:R-:W-:Y:S02]  /*23c0*/  LEA R4, R11, UR7, 0x4 ;  /* 0x000000070b047c11 */ /* 0x000fe4000f8e20ff */
[----:B--2-4-:R-:W1:Y:S02]  /*23d0*/  SYNCS.PHASECHK.TRANS64.TRYWAIT P0, [R3+URZ+0x240], R0 ;  /* 0x00024000030075a7 */ /* 0x014e6400080011ff */
[----:B-1----:R-:W-:Y:S05]  /*23e0*/  @!P0 BRA `(.L_x_40) ;  /* 0x0000006000148947 */ /* 0x002fea0003800000 */
.L_x_136:
[----:B------:R-:W2:Y:S01]  /*23f0*/  LDS.128 R4, [R4+0x2d0] ;  /* 0x0002d00004047984 */ /* 0x000ea20000000c00 */
[----:B------:R-:W-:Y:S01]  /*2400*/  UISETP.GE.AND UP0, UPT, UR40, 0x1, UPT ;  /* 0x000000012800788c */ /* 0x000fe2000bf06270 */
[----:B------:R-:W-:Y:S01]  /*2410*/  @!PT LDS RZ, [RZ] ;  /* 0x00000000fffff984 */ /* 0x000fe20000000800 */
[----:B------:R-:W-:Y:S01]  /*2420*/  @!PT LDS RZ, [RZ] ;  /* 0x00000000fffff984 */ /* 0x000fe20000000800 */
[----:B------:R-:W-:Y:S01]  /*2430*/  @!PT LDS RZ, [RZ] ;  /* 0x00000000fffff984 */ /* 0x000fe20000000800 */
[----:B------:R-:W-:Y:S01]  /*2440*/  @!PT LDS RZ, [RZ] ;  /* 0x00000000fffff984 */ /* 0x000fe20000000800 */
[----:B------:R3:W-:Y:S06]  /*2450*/  MEMBAR.ALL.CTA ;  /* 0x0000000000007992 */ /* 0x0007ec0000008000 */
[----:B---3--:R-:W3:Y:S01]  /*2460*/  FENCE.VIEW.ASYNC.S ;  /* 0x00000000000073c6 */ /* 0x008ee20000000000 */
[----:B--2---:R-:W-:-:S13]  /*2470*/  LOP3.LUT P0, RZ, R6, 0x1, RZ, 0xc0, !PT ;  /* 0x0000000106ff7812 */ /* 0x004fda000780c0ff */
[----:B---3--:R-:W-:Y:S01]  /*2480*/  VOTEU.ANY UP1, P0 ;  /* 0x0000000000ff7886 */ /* 0x008fe20000020100 */
[----:B------:R-:W-:-:S13]  /*2490*/  PLOP3.LUT P0, PT, PT, PT, UP1, 0x80, 0x8 ;  /* 0x000000000008781c */ /* 0x000fda0003f0f018 */
[----:B-1----:R-:W-:Y:S02]  /*24a0*/  @P0 LOP3.LUT R0, R5, 0xffff, RZ, 0xc0, !PT ;  /* 0x0000ffff05000812 */ /* 0x002fe400078ec0ff */
[----:B------:R-:W-:Y:S02]  /*24b0*/  @P0 MOV R2, R4 ;  /* 0x0000000400020202 */ /* 0x000fe40000000f00 */
[----:B------:R-:W-:Y:S01]  /*24c0*/  @P0 R2UR UR6, R0 ;  /* 0x00000000000602ca */ /* 0x000fe200000e0000 */
[----:B------:R-:W-:Y:S01]  /*24d0*/  VIADD R0, R3, 0x250 ;  /* 0x0000025003007836 */ /* 0x000fe20000000000 */
[----:B------:R-:W-:Y:S02]  /*24e0*/  @P0 SHF.R.U32.HI R4, RZ, 0x10, R5 ;  /* 0x00000010ff040819 */ /* 0x000fe40000011605 */
[----:B------:R-:W-:Y:S02]  /*24f0*/  @P0 R2UR UR8, R2 ;  /* 0x00000000020802ca */ /* 0x000fe400000e0000 */
[----:B------:R-:W-:-:S02]  /*2500*/  PRMT R0, RZ, 0x654, R0 ;  /* 0x00000654ff007816 */ /* 0x000fc40000000000 */
[----:B------:R-:W-:Y:S02]  /*2510*/  @P0 R2UR UR4, R4 ;  /* 0x00000000040402ca */ /* 0x000fe400000e0000 */
[----:B------:R1:W-:Y:S03]  /*2520*/  SYNCS.ARRIVE.TRANS64.RED.A1T0 RZ, [R0+URZ], RZ ;  /* 0x000000ff00ff79a7 */ /* 0x0003e600081004ff */
[----:B------:R-:W-:-:S04]  /*2530*/  @UP1 UMOV UR37, UR6 ;  /* 0x0000000600251c82 */ /* 0x000fc80008000000 */
[----:B------:R-:W-:-:S04]  /*2540*/  @UP1 UMOV UR38, UR8 ;  /* 0x0000000800261c82 */ /* 0x000fc80008000000 */
[----:B------:R-:W-:Y:S01]  /*2550*/  @UP1 UMOV UR36, UR4 ;  /* 0x0000000400241c82 */ /* 0x000fe20008000000 */
[----:B------:R-:W-:Y:S05]  /*2560*/  BRA.U !UP0, `(.L_x_41) ;  /* 0x0000000108d47547 */ /* 0x000fea000b800000 */
[----:B------:R-:W2:Y:S01]  /*2570*/  LDCU.128 UR12, c[0x0][0xb10] ;  /* 0x00016200ff0c77ac */ /* 0x000ea20008000c00 */
[----:B------:R-:W3:Y:S01]  /*2580*/  LDCU UR25, c[0x0][0xb20] ;  /* 0x00016400ff1977ac */ /* 0x000ee20008000800 */
[----:B------:R-:W4:Y:S01]  /*2590*/  LDCU UR20, c[0x0][0xb0c] ;  /* 0x00016180ff1477ac */ /* 0x000f220008000800 */
[----:B------:R-:W1:Y:S01]  /*25a0*/  LDCU.64 UR10, c[0x0][0xb28] ;  /* 0x00016500ff0a77ac */ /* 0x000e620008000a00 */
[----:B------:R-:W-:Y:S02]  /*25b0*/  UISETP.NE.AND UP3, UPT, UR40, 0x1, UPT ;  /* 0x000000012800788c */ /* 0x000fe4000bf65270 */
[----:B--2---:R-:W-:Y:S02]  /*25c0*/  UIMAD.WIDE.U32 UR16, UR39, UR15, URZ ;  /* 0x0000000f271072a5 */ /* 0x004fe4000f8e00ff */
[----:B------:R-:W-:Y:S02]  /*25d0*/  UIMAD.WIDE.U32 UR8, UR41, UR12, URZ ;  /* 0x0000000c290872a5 */ /* 0x000fe4000f8e00ff */
[----:B------:R-:W-:-:S02]  /*25e0*/  UISETP.NE.AND UP0, UPT, UR14, 0x1, UPT ;  /* 0x000000010e00788c */ /* 0x000fc4000bf05270 */
[----:B------:R-:W-:Y:S01]  /*25f0*/  UIMAD.WIDE.U32 UR22, UR37, UR15, URZ ;  /* 0x0000000f251672a5 */ /* 0x000fe2000f8e00ff */
[----:B------:R-:W-:Y:S02]  /*2600*/  UMOV UR16, UR17 ;  /* 0x0000001100107c82 */ /* 0x000fe40008000000 */
[----:B------:R-:W-:Y:S01]  /*2610*/  UMOV UR8, UR9 ;  /* 0x0000000900087c82 */ /* 0x000fe20008000000 */
[----:B---3--:R-:W-:Y:S02]  /*2620*/  USHF.R.U32.HI UR16, URZ, UR25, UR16 ;  /* 0x00000019ff107299 */ /* 0x008fe40008011610 */
[----:B----4-:R-:W-:Y:S02]  /*2630*/  UISETP.NE.AND UP2, UPT, UR20, 0x1, UPT ;  /* 0x000000011400788c */ /* 0x010fe4000bf45270 */
[----:B------:R-:W-:Y:S02]  /*2640*/  USHF.R.U32.HI UR8, URZ, UR13, UR8 ;  /* 0x0000000dff087299 */ /* 0x000fe40008011608 */
[----:B------:R-:W-:-:S02]  /*2650*/  USEL UR6, UR39, UR16, !UP0 ;  /* 0x0000001027067287 */ /* 0x000fc4000c000000 */
[----:B------:R-:W-:Y:S02]  /*2660*/  USEL UR8, UR41, UR8, !UP2 ;  /* 0x0000000829087287 */ /* 0x000fe4000d000000 */
[----:B-1----:R-:W-:Y:S01]  /*2670*/  UIMAD.WIDE.U32 UR16, UR6, UR10, URZ ;  /* 0x0000000a061072a5 */ /* 0x002fe2000f8e00ff */
[----:B------:R-:W-:Y:S01]  /*2680*/  UMOV UR4, UR23 ;  /* 0x0000001700047c82 */ /* 0x000fe20008000000 */
[----:B------:R-:W-:Y:S02]  /*2690*/  UIMAD.WIDE.U32 UR18, UR38, UR12, URZ ;  /* 0x0000000c261272a5 */ /* 0x000fe4000f8e00ff */
[----:B------:R-:W-:-:S03]  /*26a0*/  UIMAD.WIDE.U32 UR22, UR8, UR10, URZ ;  /* 0x0000000a081672a5 */ /* 0x000fc6000f8e00ff */
[----:B------:R-:W-:Y:S01]  /*26b0*/  UMOV UR16, UR17 ;  /* 0x0000001100107c82 */ /* 0x000fe20008000000 */
[----:B------:R-:W-:Y:S02]  /*26c0*/  USHF.R.U32.HI UR4, URZ, UR25, UR4 ;  /* 0x00000019ff047299 */ /* 0x000fe40008011604 */
[----:B------:R-:W-:Y:S01]  /*26d0*/  @UP3 USHF.R.U32.HI UR6, URZ, UR11, UR16 ;  /* 0x0000000bff063299 */ /* 0x000fe20008011610 */
[----:B------:R-:W-:Y:S01]  /*26e0*/  UMOV UR18, UR19 ;  /* 0x0000001300127c82 */ /* 0x000fe20008000000 */
[----:B------:R-:W-:Y:S01]  /*26f0*/  UMOV UR22, UR23 ;  /* 0x0000001700167c82 */ /* 0x000fe20008000000 */
[----:B------:R-:W-:Y:S02]  /*2700*/  USHF.R.U32.HI UR13, URZ, UR13, UR18 ;  /* 0x0000000dff0d7299 */ /* 0x000fe40008011612 */
[----:B------:R-:W-:Y:S02]  /*2710*/  USEL UR4, UR37, UR4, !UP0 ;  /* 0x0000000425047287 */ /* 0x000fe4000c000000 */
[----:B------:R-:W-:-:S02]  /*2720*/  @UP3 USHF.R.U32.HI UR8, URZ, UR11, UR22 ;  /* 0x0000000bff083299 */ /* 0x000fc40008011616 */
[----:B------:R-:W-:Y:S02]  /*2730*/  UIMAD UR9, UR40, UR6, URZ ;  /* 0x00000006280972a4 */ /* 0x000fe4000f8e02ff */
[----:B------:R-:W-:Y:S02]  /*2740*/  USEL UR6, UR38, UR13, !UP2 ;  /* 0x0000000d26067287 */ /* 0x000fe4000d000000 */
[----:B------:R-:W-:Y:S02]  /*2750*/  UIMAD UR12, UR40, UR8, URZ ;  /* 0x00000008280c72a4 */ /* 0x000fe4000f8e02ff */
[----:B------:R-:W-:Y:S02]  /*2760*/  UISETP.GE.AND UP0, UPT, UR4, UR9, UPT ;  /* 0x000000090400728c */ /* 0x000fe4000bf06270 */
[----:B------:R-:W-:Y:S02]  /*2770*/  UIMAD.WIDE.U32 UR16, UR4, UR10, URZ ;  /* 0x0000000a041072a5 */ /* 0x000fe4000f8e00ff */
[----:B------:R-:W-:-:S02]  /*2780*/  UISETP.GE.OR UP0, UPT, UR6, UR12, UP0 ;  /* 0x0000000c0600728c */ /* 0x000fc40008706670 */
        /* <DEDUP_REMOVED lines=19> */
.L_x_41:
[----:B------:R-:W2:Y:S02]  /*28c0*/  LDCU UR4, c[0x0][0xb30] ;  /* 0x00016600ff0477ac */ /* 0x000ea40008000800 */
[----:B--2---:R-:W-:-:S09]  /*28d0*/  UISETP.NE.AND UP0, UPT, UR4, 0x1, UPT ;  /* 0x000000010400788c */ /* 0x004fd2000bf05270 */
[----:B------:R-:W-:Y:S05]  /*28e0*/  BRA.U UP0, `(.L_x_42) ;  /* 0x0000000100447547 */ /* 0x000fea000b800000 */
[----:B------:R-:W2:Y:S01]  /*28f0*/  LDCU.128 UR12, c[0x0][0xb10] ;  /* 0x00016200ff0c77ac */ /* 0x000ea20008000c00 */
[----:B------:R-:W3:Y:S01]  /*2900*/  LDCU UR16, c[0x0][0xb0c] ;  /* 0x00016180ff1077ac */ /* 0x000ee20008000800 */
[----:B------:R-:W4:Y:S01]  /*2910*/  LDCU UR17, c[0x0][0xb20] ;  /* 0x00016400ff1177ac */ /* 0x000f220008000800 */
[----:B--2---:R-:W-:Y:S02]  /*2920*/  UIMAD.WIDE.U32 UR10, UR38, UR12, URZ ;  /* 0x0000000c260a72a5 */ /* 0x004fe4000f8e00ff */
[----:B------:R-:W-:Y:S02]  /*2930*/  UIMAD.WIDE.U32 UR8, UR37, UR15, URZ ;  /* 0x0000000f250872a5 */ /* 0x000fe4000f8e00ff */
[----:B---3--:R-:W-:Y:S02]  /*2940*/  UISETP.NE.AND UP2, UPT, UR16, 0x1, UPT ;  /* 0x000000011000788c */ /* 0x008fe4000bf45270 */
[----:B------:R-:W-:Y:S01]  /*2950*/  UISETP.NE.AND UP0, UPT, UR14, 0x1, UPT ;  /* 0x000000010e00788c */ /* 0x000fe2000bf05270 */
[----:B------:R-:W-:-:S02]  /*2960*/  UMOV UR6, UR11 ;  /* 0x0000000b00067c82 */ /* 0x000fc40008000000 */
[----:B------:R-:W-:Y:S01]  /*2970*/  UMOV UR4, UR9 ;  /* 0x0000000900047c82 */ /* 0x000fe20008000000 */
[----:B------:R-:W-:Y:S02]  /*2980*/  USHF.R.U32.HI UR6, URZ, UR13, UR6 ;  /* 0x0000000dff067299 */ /* 0x000fe40008011606 */
[----:B----4-:R-:W-:Y:S02]  /*2990*/  USHF.R.U32.HI UR4, URZ, UR17, UR4 ;  /* 0x00000011ff047299 */ /* 0x010fe40008011604 */
[----:B------:R-:W-:Y:S02]  /*29a0*/  USEL UR6, UR38, UR6, !UP2 ;  /* 0x0000000626067287 */ /* 0x000fe4000d000000 */
[----:B------:R-:W-:-:S04]  /*29b0*/  USEL UR4, UR37, UR4, !UP0 ;  /* 0x0000000425047287 */ /* 0x000fc8000c000000 */
[----:B------:R-:W-:Y:S02]  /*29c0*/  UIADD3 UR8, UPT, UPT, UR6, -UR4, URZ ;  /* 0x8000000406087290 */ /* 0x000fe4000fffe0ff */
[----:B------:R-:W-:Y:S02]  /*29d0*/  UIADD3 UR4, UPT, UPT, -UR6, UR4, URZ ;  /* 0x0000000406047290 */ /* 0x000fe4000fffe1ff */
[----:B------:R-:W-:Y:S02]  /*29e0*/  UIMAD UR37, UR8, UR14, UR37 ;  /* 0x0000000e082572a4 */ /* 0x000fe4000f8e0225 */
[----:B------:R-:W-:-:S12]  /*29f0*/  UIMAD UR38, UR4, UR16, UR38 ;  /* 0x00000010042672a4 */ /* 0x000fd8000f8e0226 */
.L_x_42:
[----:B------:R-:W-:Y:S01]  /*2a00*/  VIADD R11, R11, 0x1 ;  /* 0x000000010b0b7836 */ /* 0x000fe20000000000 */
[----:B------:R-:W-:Y:S01]  /*2a10*/  PLOP3.LUT P1, PT, PT, PT, PT, 0x80, 0x8 ;  /* 0x000000000008781c */ /* 0x000fe20003f2f070 */
[----:B------:R-:W-:Y:S02]  /*2a20*/  UIADD3 UR46, UPT, UPT, UR38, UR58, URZ ;  /* 0x0000003a262e7290 */ /* 0x000fe4000fffe0ff */
[----:B------:R-:W-:Y:S01]  /*2a30*/  UIADD3 UR45, UPT, UPT, UR37, UR55, URZ ;  /* 0x00000037252d7290 */ /* 0x000fe2000fffe0ff */
[----:B------:R-:W-:-:S04]  /*2a40*/  ISETP.NE.AND P0, PT, R11, 0x2, PT ;  /* 0x000000020b00780c */ /* 0x000fc80003f05270 */
[----:B-1----:R-:W-:Y:S02]  /*2a50*/  SEL R0, RZ, 0x1, P0 ;  /* 0x00000001ff007807 */ /* 0x002fe40000000000 */
[----:B------:R-:W-:Y:S02]  /*2a60*/  SEL R11, R11, RZ, P0 ;  /* 0x000000ff0b0b7207 */ /* 0x000fe40000000000 */
[----:B------:R-:W-:Y:S01]  /*2a70*/  LOP3.LUT R10, R10, R0, RZ, 0x3c, !PT ;  /* 0x000000000a0a7212 */ /* 0x000fe200078e3cff */
[----:B------:R-:W-:Y:S06]  /*2a80*/  BRA.U UP1, `(.L_x_43) ;  /* 0xfffffff101607547 */ /* 0x000fec000b83ffff */
[----:B------:R-:W-:Y:S01]  /*2a90*/  UIADD3 UR7, UPT, UPT, UR7, 0x110, URZ ;  /* 0x0000011007077890 */ /* 0x000fe2000fffe0ff */
[----:B------:R-:W-:-:S03]  /*2aa0*/  SHF.L.U32 R2, R12, 0x1f, RZ ;  /* 0x0000001f0c027819 */ /* 0x000fc600000006ff */
[----:B------:R-:W-:-:S09]  /*2ab0*/  ULEA UR4, UR5, UR7, 0x3 ;  /* 0x0000000705047291 */ /* 0x000fd2000f8e18ff */
[----:B------:R-:W1:Y:S02]  /*2ac0*/  SYNCS.PHASECHK.TRANS64.TRYWAIT P0, [UR4], R2 ;  /* 0x00000002ff0075a7 */ /* 0x000e640008001104 */
[----:B-1----:R-:W-:Y:S05]  /*2ad0*/  @!P0 BRA `(.L_x_44) ;  /* 0x00000058006c8947 */ /* 0x002fea0003800000 */
.L_x_138:
[----:B------:R-:W-:-:S04]  /*2ae0*/  UIADD3 UR4, UPT, UPT, UR5, 0x1, URZ ;  /* 0x0000000105047890 */ /* 0x000fc8000fffe0ff */
[----:B------:R-:W-:-:S04]  /*2af0*/  UISETP.NE.AND UP0, UPT, UR4, 0x22, UPT ;  /* 0x000000220400788c */ /* 0x000fc8000bf05270 */
[----:B------:R-:W-:Y:S02]  /*2b00*/  USEL UR6, URZ, 0x1, UP0 ;  /* 0x00000001ff067887 */ /* 0x000fe40008000000 */
[----:B------:R-:W-:-:S04]  /*2b10*/  USEL UR4, UR4, URZ, UP0 ;  /* 0x000000ff04047287 */ /* 0x000fc80008000000 */
[----:B------:R-:W-:Y:S01]  /*2b20*/  ULEA UR5, UR4, UR7, 0x3 ;  /* 0x0000000704057291 */ /* 0x000fe2000f8e18ff */
[----:B-1----:R-:W-:-:S04]  /*2b30*/  LOP3.LUT R2, R12, UR6, RZ, 0x3c, !PT ;  /* 0x000000060c027c12 */ /* 0x002fc8000f8e3cff */
[----:B------:R-:W-:-:S04]  /*2b40*/  SHF.L.U32 R3, R2, 0x1f, RZ ;  /* 0x0000001f02037819 */ /* 0x000fc800000006ff */
[----:B------:R-:W1:Y:S02]  /*2b50*/  SYNCS.PHASECHK.TRANS64.TRYWAIT P0, [UR5], R3 ;  /* 0x00000003ff0075a7 */ /* 0x000e640008001105 */
[----:B-1----:R-:W-:Y:S05]  /*2b60*/  @!P0 BRA `(.L_x_45) ;  /* 0x0000005800608947 */ /* 0x002fea0003800000 */
.L_x_140:
[----:B------:R-:W-:-:S04]  /*2b70*/  UIADD3 UR4, UPT, UPT, UR4, 0x1, URZ ;  /* 0x0000000104047890 */ /* 0x000fc8000fffe0ff */
[----:B------:R-:W-:-:S04]  /*2b80*/  UISETP.NE.AND UP0, UPT, UR4, 0x22, UPT ;  /* 0x000000220400788c */ /* 0x000fc8000bf05270 */
[----:B------:R-:W-:Y:S02]  /*2b90*/  USEL UR6, URZ, 0x1, UP0 ;  /* 0x00000001ff067887 */ /* 0x000fe40008000000 */
[----:B------:R-:W-:-:S04]  /*2ba0*/  USEL UR4, UR4, URZ, UP0 ;  /* 0x000000ff04047287 */ /* 0x000fc80008000000 */
[----:B------:R-:W-:Y:S01]  /*2bb0*/  ULEA UR5, UR4, UR7, 0x3 ;  /* 0x0000000704057291 */ /* 0x000fe2000f8e18ff */
[----:B------:R-:W-:-:S04]  /*2bc0*/  LOP3.LUT R2, R2, UR6, RZ, 0x3c, !PT ;  /* 0x0000000602027c12 */ /* 0x000fc8000f8e3cff */
[----:B-1----:R-:W-:-:S04]  /*2bd0*/  SHF.L.U32 R3, R2, 0x1f, RZ ;  /* 0x0000001f02037819 */ /* 0x002fc800000006ff */
[----:B------:R-:W1:Y:S02]  /*2be0*/  SYNCS.PHASECHK.TRANS64.TRYWAIT P0, [UR5], R3 ;  /* 0x00000003ff0075a7 */ /* 0x000e640008001105 */
[----:B-1----:R-:W-:Y:S05]  /*2bf0*/  @!P0 BRA `(.L_x_46) ;  /* 0x0000005800548947 */ /* 0x002fea0003800000 */
.L_x_142:
        /* <DEDUP_REMOVED lines=9> */
.L_x_144:
        /* <DEDUP_REMOVED lines=9> */
.L_x_146:
        /* <DEDUP_REMOVED lines=9> */
.L_x_148:
        /* <DEDUP_REMOVED lines=9> */
.L_x_150:
        /* <DEDUP_REMOVED lines=9> */
.L_x_152:
        /* <DEDUP_REMOVED lines=9> */
.L_x_154:
        /* <DEDUP_REMOVED lines=9> */
.L_x_156:
        /* <DEDUP_REMOVED lines=9> */
.L_x_158:
        /* <DEDUP_REMOVED lines=9> */
.L_x_160:
        /* <DEDUP_REMOVED lines=9> */
.L_x_162:
        /* <DEDUP_REMOVED lines=9> */
.L_x_164:
        /* <DEDUP_REMOVED lines=9> */
.L_x_166:
        /* <DEDUP_REMOVED lines=9> */
.L_x_168:
        /* <DEDUP_REMOVED lines=9> */
.L_x_170:
        /* <DEDUP_REMOVED lines=9> */
.L_x_172:
        /* <DEDUP_REMOVED lines=9> */
.L_x_174:
        /* <DEDUP_REMOVED lines=9> */
.L_x_176:
        /* <DEDUP_REMOVED lines=9> */
.L_x_178:
        /* <DEDUP_REMOVED lines=9> */
.L_x_180:
        /* <DEDUP_REMOVED lines=9> */
.L_x_182:
        /* <DEDUP_REMOVED lines=9> */
.L_x_184:
        /* <DEDUP_REMOVED lines=9> */
.L_x_186:
        /* <DEDUP_REMOVED lines=9> */
.L_x_188:
        /* <DEDUP_REMOVED lines=9> */
.L_x_190:
        /* <DEDUP_REMOVED lines=9> */
.L_x_192:
        /* <DEDUP_REMOVED lines=9> */
.L_x_194:
        /* <DEDUP_REMOVED lines=9> */
.L_x_196:
        /* <DEDUP_REMOVED lines=9> */
.L_x_198:
        /* <DEDUP_REMOVED lines=9> */
.L_x_200:
        /* <DEDUP_REMOVED lines=9> */
.L_x_202:
[----:B------:R-:W-:-:S04]  /*3ce0*/  UIADD3 UR4, UPT, UPT, UR4, 0x1, URZ ;  /* 0x0000000104047890 */ /* 0x000fc8000fffe0ff */
[----:B------:R-:W-:-:S04]  /*3cf0*/  UISETP.NE.AND UP0, UPT, UR4, 0x22, UPT ;  /* 0x000000220400788c */ /* 0x000fc8000bf05270 */
[----:B------:R-:W-:Y:S02]  /*3d00*/  USEL UR5, URZ, 0x1, UP0 ;  /* 0x00000001ff057887 */ /* 0x000fe40008000000 */
[----:B------:R-:W-:-:S04]  /*3d10*/  USEL UR4, UR4, URZ, UP0 ;  /* 0x000000ff04047287 */ /* 0x000fc80008000000 */
[----:B------:R-:W-:Y:S01]  /*3d20*/  ULEA UR4, UR4, UR7, 0x3 ;  /* 0x0000000704047291 */ /* 0x000fe2000f8e18ff */
[----:B------:R-:W-:-:S04]  /*3d30*/  LOP3.LUT R2, R2, UR5, RZ, 0x3c, !PT ;  /* 0x0000000502027c12 */ /* 0x000fc8000f8e3cff */
[----:B------:R-:W-:Y:S01]  /*3d40*/  SHF.L.U32 R2, R2, 0x1f, RZ ;  /* 0x0000001f02027819 */ /* 0x000fe200000006ff */
[----:B-1----:R-:W-:-:S07]  /*3d50*/  IMAD.U32 R0, RZ, RZ, UR4 ;  /* 0x00000004ff007e24 */ /* 0x002fce000f8e00ff */
.L_x_77:
[----:B-1----:R1:W2:Y:S02]  /*3d60*/  SYNCS.PHASECHK.TRANS64.TRYWAIT P0, [R0+URZ], R2 ;  /* 0x00000002000075a7 */ /* 0x0022a400080011ff */
[----:B--2---:R-:W-:Y:S05]  /*3d70*/  @!P0 NANOSLEEP.SYNCS 0x989680 ;  /* 0x009896800000895d */ /* 0x004fea0003900000 */
[----:B------:R-:W2:Y:S02]  /*3d80*/  @!P0 SYNCS.PHASECHK.TRANS64 P0, [R0+URZ], R2 ;  /* 0x00000002000085a7 */ /* 0x000ea400080010ff */
[----:B--2---:R-:W-:Y:S05]  /*3d90*/  @P0 EXIT ;  /* 0x000000000000094d */ /* 0x004fea0003800000 */
[----:B------:R-:W-:Y:S05]  /*3da0*/  BRA `(.L_x_77) ;  /* 0xfffffffc00ec7947 */ /* 0x000fea000383ffff */
.L_x_23:
[----:B------:R-:W-:-:S04]  /*3db0*/  UISETP.NE.AND UP0, UPT, UR61, URZ, UPT ;  /* 0x000000ff3d00728c */ /* 0x000fc8000bf05270 */
[----:B------:R-:W-:-:S09]  /*3dc0*/  UISETP.NE.OR UP0, UPT, UR22, 0x1, UP0 ;  /* 0x000000011600788c */ /* 0x000fd20008705670 */
[----:B------:R-:W-:Y:S05]  /*3dd0*/  BRA.U UP0, `(.L_x_78) ;  /* 0x0000000500487547 */ /* 0x000fea000b800000 */
[----:B------:R-:W-:Y:S01]  /*3de0*/  ISETP.GE.U32.AND P2, PT, R0, 0x4, PT ;  /* 0x000000040000780c */ /* 0x000fe20003f46070 */
[----:B------:R-:W-:Y:S01]  /*3df0*/  IMAD.MOV.U32 R12, RZ, RZ, 0x1 ;  /* 0x00000001ff0c7424 */ /* 0x000fe200078e00ff */
[----:B------:R-:W-:Y:S02]  /*3e00*/  CS2R R10, SRZ ;  /* 0x00000000000a7805 */ /* 0x000fe4000001ff00 */
[----:B------:R-:W-:Y:S01]  /*3e10*/  CS2R R8, SRZ ;  /* 0x0000000000087805 */ /* 0x000fe2000001ff00 */
[----:B------:R-:W-:Y:S01]  /*3e20*/  UMOV UR4, 0x400 ;  /* 0x0000040000047882 */ /* 0x000fe20000000000 */
[----:B------:R-:W-:Y:S01]  /*3e30*/  UMOV UR5, URZ ;  /* 0x000000ff00057c82 */ /* 0x000fe20008000000 */
[----:B------:R-:W-:-:S12]  /*3e40*/  ULEA UR6, UR61, UR4, 0x18 ;  /* 0x000000043d067291 */ /* 0x000fd8000f8ec0ff */
.L_x_82:
[----:B------:R-:W-:Y:S02]  /*3e50*/  LEA R2, R8, UR6, 0x3 ;  /* 0x0000000608027c11 */ /* 0x000fe4000f8e18ff */
[----:B------:R-:W-:-:S03]  /*3e60*/  SHF.L.U32 R4, R9, 0x1f, RZ ;  /* 0x0000001f09047819 */ /* 0x000fc600000006ff */
[----:B------:R-:W-:Y:S01]  /*3e70*/  VIADD R5, R2, 0x2b0 ;  /* 0x000002b002057836 */ /* 0x000fe20000000000 */
[----:B------:R-:W1:Y:S02]  /*3e80*/  SYNCS.PHASECHK.TRANS64.TRYWAIT P0, [R2+URZ+0x2a0], R4 ;  /* 0x0002a004020075a7 */ /* 0x000e6400080011ff */
[----:B-1----:R-:W-:Y:S05]  /*3e90*/  @!P0 BRA `(.L_x_79) ;  /* 0x0000005000948947 */ /* 0x002fea0003800000 */
.L_x_203:
[----:B------:R-:W-:Y:S01]  /*3ea0*/  ULEA UR4, UR5, UR6, 0x3 ;  /* 0x0000000605047291 */ /* 0x000fe2000f8e18ff */
[----:B-1----:R-:W-:Y:S01]  /*3eb0*/  PRMT R2, RZ, 0x654, R5 ;  /* 0x00000654ff027816 */ /* 0x002fe20000000005 */
[----:B------:R-:W-:Y:S01]  /*3ec0*/  @!P2 IMAD.MOV.U32 R4, RZ, RZ, 0x10 ;  /* 0x00000010ff04a424 */ /* 0x000fe200078e00ff */
[----:B------:R-:W-:Y:S01]  /*3ed0*/  SHF.L.U32 R5, R12, 0x1f, RZ ;  /* 0x0000001f0c057819 */ /* 0x000fe200000006ff */
[----:B------:R-:W-:Y:S01]  /*3ee0*/  UIADD3 UR7, UPT, UPT, UR4, 0x240, URZ ;  /* 0x0000024004077890 */ /* 0x000fe2000fffe0ff */
[----:B------:R1:W-:Y:S05]  /*3ef0*/  SYNCS.ARRIVE.TRANS64.RED.A1T0 RZ, [R2+URZ], RZ ;  /* 0x000000ff02ff79a7 */ /* 0x0003ea00081004ff */
[----:B------:R-:W-:Y:S01]  /*3f00*/  IMAD.U32 R6, RZ, RZ, UR7 ;  /* 0x00000007ff067e24 */ /* 0x000fe2000f8e00ff */
[----:B------:R-:W2:Y:S04]  /*3f10*/  SYNCS.PHASECHK.TRANS64.TRYWAIT P0, [UR4+0x250], R5 ;  /* 0x00025005ff0075a7 */ /* 0x000ea80008001104 */
[----:B------:R-:W-:Y:S01]  /*3f20*/  PRMT R6, R0, 0x654, R6 ;  /* 0x0000065400067816 */ /* 0x000fe20000000006 */
[----:B-12---:R-:W-:Y:S06]  /*3f30*/  @!P0 BRA `(.L_x_80) ;  /* 0x0000005000808947 */ /* 0x006fec0003800000 */
.L_x_205:
[----:B------:R-:W-:Y:S01]  /*3f40*/  ULEA UR8, UR5, UR6, 0x4 ;  /* 0x0000000605087291 */ /* 0x000fe2000f8e20ff */
[----:B------:R-:W-:Y:S01]  /*3f50*/  SEL R3, R6, R3, !P2 ;  /* 0x0000000306037207 */ /* 0x000fe20005000000 */
[----:B------:R-:W-:Y:S01]  /*3f60*/  UIADD3 UR9, UPT, UPT, UR4, 0x240, URZ ;  /* 0x0000024004097890 */ /* 0x000fe2000fffe0ff */
[----:B-1----:R-:W-:Y:S01]  /*3f70*/  LEA R2, R11, UR6, 0x3 ;  /* 0x000000060b027c11 */ /* 0x002fe2000f8e18ff */
[----:B------:R-:W-:Y:S01]  /*3f80*/  UIADD3 UR8, UPT, UPT, UR8, 0x2d0, URZ ;  /* 0x000002d008087890 */ /* 0x000fe2000fffe0ff */
[----:B------:R1:W-:Y:S01]  /*3f90*/  @!P2 SYNCS.ARRIVE.TRANS64.RED RZ, [R3+URZ], R4 ;  /* 0x0000000403ffa9a7 */ /* 0x0003e200080004ff */
[----:B------:R-:W-:Y:S01]  /*3fa0*/  UIADD3 UR4, UPT, UPT, UR5, 0x1, URZ ;  /* 0x0000000105047890 */ /* 0x000fe2000fffe0ff */
[----:B------:R-:W-:-:S03]  /*3fb0*/  VIADD R8, R8, 0x1 ;  /* 0x0000000108087836 */ /* 0x000fc60000000000 */
[----:B------:R-:W-:Y:S02]  /*3fc0*/  UISETP.NE.AND UP0, UPT, UR4, 0x2, UPT ;  /* 0x000000020400788c */ /* 0x000fe4000bf05270 */
[----:B------:R-:W-:Y:S01]  /*3fd0*/  ISETP.NE.AND P0, PT, R8, 0x2, PT ;  /* 0x000000020800780c */ /* 0x000fe20003f05270 */
[----:B------:R-:W-:Y:S06]  /*3fe0*/  UGETNEXTWORKID.BROADCAST [UR8], [UR9] ;  /* 0x00000000080073ca */ /* 0x000fec0008000100 */
[----:B------:R-:W-:Y:S02]  /*3ff0*/  USEL UR7, URZ, 0x1, UP0 ;  /* 0x00000001ff077887 */ /* 0x000fe40008000000 */
[----:B------:R-:W-:-:S04]  /*4000*/  USEL UR5, UR4, URZ, UP0 ;  /* 0x000000ff04057287 */ /* 0x000fc80008000000 */
[----:B------:R-:W-:Y:S02]  /*4010*/  LOP3.LUT R12, R12, UR7, RZ, 0x3c, !PT ;  /* 0x000000070c0c7c12 */ /* 0x000fe4000f8e3cff */
[----:B-1----:R-:W-:-:S04]  /*4020*/  SHF.L.U32 R4, R10, 0x1f, RZ ;  /* 0x0000001f0a047819 */ /* 0x002fc800000006ff */
[----:B------:R-:W1:Y:S02]  /*4030*/  SYNCS.PHASECHK.TRANS64.TRYWAIT P1, [R2+URZ+0x240], R4 ;  /* 0x00024004020075a7 */ /* 0x000e6400080211ff */
[----:B-1----:R-:W-:Y:S05]  /*4040*/  @!P1 BRA `(.L_x_81) ;  /* 0x0000005000549947 */ /* 0x002fea0003800000 */
.L_x_206:
[C---:B-1----:R-:W-:Y:S01]  /*4050*/  LEA R4, R11.reuse, UR6, 0x4 ;  /* 0x000000060b047c11 */ /* 0x042fe2000f8e20ff */
[----:B------:R-:W-:Y:S01]  /*4060*/  VIADD R2, R2, 0x250 ;  /* 0x0000025002027836 */ /* 0x000fe20000000000 */
[----:B------:R-:W-:Y:S01]  /*4070*/  SEL R8, R8, RZ, P0 ;  /* 0x000000ff08087207 */ /* 0x000fe20000000000 */
[----:B------:R-:W-:-:S03]  /*4080*/  VIADD R11, R11, 0x1 ;  /* 0x000000010b0b7836 */ /* 0x000fc60000000000 */
[----:B------:R-:W1:Y:S01]  /*4090*/  LDS.128 R4, [R4+0x2d0] ;  /* 0x0002d00004047984 */ /* 0x000e620000000c00 */
[----:B------:R-:W-:Y:S02]  /*40a0*/  PRMT R2, RZ, 0x654, R2 ;  /* 0x00000654ff027816 */ /* 0x000fe40000000002 */
[C---:B------:R-:W-:Y:S01]  /*40b0*/  ISETP.NE.AND P1, PT, R11.reuse, 0x2, PT ;  /* 0x000000020b00780c */ /* 0x040fe20003f25270 */
[----:B------:R-:W-:Y:S01]  /*40c0*/  @!PT LDS RZ, [RZ] ;  /* 0x00000000fffff984 */ /* 0x000fe20000000800 */
[----:B------:R-:W-:Y:S01]  /*40d0*/  @!PT LDS RZ, [RZ] ;  /* 0x00000000fffff984 */ /* 0x000fe20000000800 */
[----:B------:R-:W-:Y:S01]  /*40e0*/  @!PT LDS RZ, [RZ] ;  /* 0x00000000fffff984 */ /* 0x000fe20000000800 */
[----:B------:R-:W-:Y:S01]  /*40f0*/  @!PT LDS RZ, [RZ] ;  /* 0x00000000fffff984 */ /* 0x000fe20000000800 */
[----:B------:R2:W-:Y:S06]  /*4100*/  MEMBAR.ALL.CTA ;  /* 0x0000000000007992 */ /* 0x0005ec0000008000 */
[----:B--2---:R-:W2:Y:S01]  /*4110*/  FENCE.VIEW.ASYNC.S ;  /* 0x00000000000073c6 */ /* 0x004ea20000000000 */
[----:B------:R-:W-:Y:S01]  /*4120*/  SEL R11, R11, RZ, P1 ;  /* 0x000000ff0b0b7207 */ /* 0x000fe20000800000 */
[----:B--2---:R2:W-:Y:S01]  /*4130*/  SYNCS.ARRIVE.TRANS64.RED.A1T0 RZ, [R2+URZ], RZ ;  /* 0x000000ff02ff79a7 */ /* 0x0045e200081004ff */
[----:B-1----:R-:W-:-:S02]  /*4140*/  LOP3.LUT P3, RZ, R6, 0x1, RZ, 0xc0, !PT ;  /* 0x0000000106ff7812 */ /* 0x002fc4000786c0ff */
[----:B------:R-:W-:-:S04]  /*4150*/  SEL R4, RZ, 0x1, P1 ;  /* 0x00000001ff047807 */ /* 0x000fc80000800000 */
[----:B------:R-:W-:Y:S02]  /*4160*/  LOP3.LUT R10, R10, R4, RZ, 0x3c, !PT ;  /* 0x000000040a0a7212 */ /* 0x000fe400078e3cff */
[----:B--2---:R-:W-:-:S04]  /*4170*/  SEL R2, RZ, 0x1, P0 ;  /* 0x00000001ff027807 */ /* 0x004fc80000000000 */
[----:B------:R-:W-:Y:S01]  /*4180*/  LOP3.LUT R9, R9, R2, RZ, 0x3c, !PT ;  /* 0x0000000209097212 */ /* 0x000fe200078e3cff */
[----:B------:R-:W-:Y:S06]  /*4190*/  @P3 BRA `(.L_x_82) ;  /* 0xfffffffc002c3947 */ /* 0x000fec000383ffff */
[----:B------:R-:W-:Y:S01]  /*41a0*/  ULEA UR4, UR5, UR6, 0x3 ;  /* 0x0000000605047291 */ /* 0x000fe2000f8e18ff */
[----:B------:R-:W-:-:S08]  /*41b0*/  SHF.L.U32 R2, R12, 0x1f, RZ ;  /* 0x0000001f0c027819 */ /* 0x000fd000000006ff */
[----:B------:R-:W1:Y:S02]  /*41c0*/  SYNCS.PHASECHK.TRANS64 P0, [UR4+0x250], R2 ;  /* 0x00025002ff0075a7 */ /* 0x000e640008001004 */
[----:B-1----:R-:W-:Y:S05]  /*41d0*/  @P0 BRA `(.L_x_83) ;  /* 0x0000000000080947 */ /* 0x002fea0003800000 */
[----:B------:R-:W1:Y:S02]  /*41e0*/  SYNCS.PHASECHK.TRANS64.TRYWAIT P0, [UR4+0x250], R2 ;  /* 0x00025002ff0075a7 */ /* 0x000e640008001104 */
[----:B-1----:R-:W-:Y:S05]  /*41f0*/  @!P0 BRA `(.L_x_84) ;  /* 0x0000004c00fc8947 */ /* 0x002fea0003800000 */
.L_x_83:
[----:B------:R-:W-:-:S04]  /*4200*/  UIADD3 UR7, UPT, UPT, UR5, 0x1, URZ ;  /* 0x0000000105077890 */ /* 0x000fc8000fffe0ff */
[----:B------:R-:W-:-:S04]  /*4210*/  UISETP.NE.AND UP0, UPT, UR7, 0x2, UPT ;  /* 0x000000020700788c */ /* 0x000fc8000bf05270 */
[----:B------:R-:W-:Y:S02]  /*4220*/  USEL UR8, URZ, 0x1, UP0 ;  /* 0x00000001ff087887 */ /* 0x000fe40008000000 */
[----:B------:R-:W-:-:S04]  /*4230*/  USEL UR7, UR7, URZ, UP0 ;  /* 0x000000ff07077287 */ /* 0x000fc80008000000 */
[----:B------:R-:W-:Y:S01]  /*4240*/  ULEA UR7, UR7, UR6, 0x3 ;  /* 0x0000000607077291 */ /* 0x000fe2000f8e18ff */
[----:B-1----:R-:W-:-:S04]  /*4250*/  LOP3.LUT R2, R12, UR8, RZ, 0x3c, !PT ;  /* 0x000000080c027c12 */ /* 0x002fc8000f8e3cff */
[----:B------:R-:W-:-:S04]  /*4260*/  SHF.L.U32 R0, R2, 0x1f, RZ ;  /* 0x0000001f02007819 */ /* 0x000fc800000006ff */
[----:B------:R-:W1:Y:S02]  /*4270*/  SYNCS.PHASECHK.TRANS64 P0, [UR7+0x250], R0 ;  /* 0x00025000ff0075a7 */ /* 0x000e640008001007 */
[----:B-1----:R-:W-:Y:S05]  /*4280*/  @P0 EXIT ;  /* 0x000000000000094d */ /* 0x002fea0003800000 */
[----:B------:R-:W-:Y:S02]  /*4290*/  SHF.L.U32 R2, R2, 0x1f, RZ ;  /* 0x0000001f02027819 */ /* 0x000fe400000006ff */
[----:B------:R-:W-:-:S07]  /*42a0*/  MOV R0, UR7 ;  /* 0x0000000700007c02 */ /* 0x000fce0008000f00 */
.L_x_85:
[----:B-1----:R1:W2:Y:S02]  /*42b0*/  SYNCS.PHASECHK.TRANS64.TRYWAIT P0, [R0+URZ+0x250], R2 ;  /* 0x00025002000075a7 */ /* 0x0022a400080011ff */
[----:B--2---:R-:W-:Y:S05]  /*42c0*/  @!P0 NANOSLEEP.SYNCS 0x989680 ;  /* 0x009896800000895d */ /* 0x004fea0003900000 */
[----:B------:R-:W2:Y:S02]  /*42d0*/  @!P0 SYNCS.PHASECHK.TRANS64 P0, [R0+URZ+0x250], R2 ;  /* 0x00025002000085a7 */ /* 0x000ea400080010ff */
[----:B--2---:R-:W-:Y:S05]  /*42e0*/  @P0 EXIT ;  /* 0x000000000000094d */ /* 0x004fea0003800000 */
[----:B------:R-:W-:Y:S05]  /*42f0*/  BRA `(.L_x_85) ;  /* 0xfffffffc00ec7947 */ /* 0x000fea000383ffff */
.L_x_78:
[----:B------:R-:W-:Y:S05]  /*4300*/  BRA.U UP4, `(.L_x_86) ;  /* 0x0000000d04687547 */ /* 0x000fea000b800000 */
[----:B------:R-:W-:Y:S01]  /*4310*/  UMOV UR4, 0x40 ;  /* 0x0000004000047882 */ /* 0x000fe20000000000 */
[----:B------:R-:W-:Y:S01]  /*4320*/  NOP ;  /* 0x0000000000007918 */ /* 0x000fe20000000000 */
[----:B------:R-:W-:Y:S01]  /*4330*/  ULEA UR5, UR61, UR4, 0x18 ;  /* 0x000000043d057291 */ /* 0x000fe2000f8ec0ff */
[----:B------:R-:W-:Y:S02]  /*4340*/  UMOV UR6, 0x400 ;  /* 0x0000040000067882 */ /* 0x000fe40000000000 */
[----:B------:R-:W-:-:S06]  /*4350*/  ULEA UR6, UR61, UR6, 0x18 ;  /* 0x000000063d067291 */ /* 0x000fcc000f8ec0ff */
[----:B------:R-:W1:Y:S02]  /*4360*/  LDS.U8 R0, [UR5+0x1c] ;  /* 0x00001c05ff007984 */ /* 0x000e640008000000 */
[----:B-1----:R-:W-:-:S13]  /*4370*/  ISETP.NE.AND P0, PT, R0, RZ, PT ;  /* 0x000000ff0000720c */ /* 0x002fda0003f05270 */
[----:B------:R-:W-:Y:S05]  /*4380*/  @P0 BRA `(.L_x_87) ;  /* 0x0000000000580947 */ /* 0x000fea0003800000 */
[----:B------:R-:W-:-:S13]  /*4390*/  ELECT P0, URZ, PT ;  /* 0x0000000000ff782f */ /* 0x000fda0003800000 */
[----:B------:R-:W-:Y:S05]  /*43a0*/  @!P0 BRA `(.L_x_88) ;  /* 0x0000000000608947 */ /* 0x000fea0003800000 */
[----:B------:R-:W-:Y:S01]  /*43b0*/  UMOV UR4, 0x10 ;  /* 0x0000001000047882 */ /* 0x000fe20000000000 */
[----:B------:R-:W-:Y:S01]  /*43c0*/  HFMA2 R0, -RZ, RZ, 0, 5.9604644775390625e-08 ;  /* 0x00000001ff007431 */ /* 0x000fe200000001ff */
[----:B------:R-:W-:-:S03]  /*43d0*/  MOV R3, 0xffff ;  /* 0x0000ffff00037802 */ /* 0x000fc60000000f00 */
[----:B------:R-:W-:Y:S04]  /*43e0*/  DEPBAR.LE SB1, 0x36 ;  /* 0x00009d800000791a */ /* 0x000fe80000000000 */
[----:B------:R-:W1:Y:S02]  /*43f0*/  UTCATOMSWS.FIND_AND_SET.ALIGN UP0, UR4, UR4 ;  /* 0x00000004000475e3 */ /* 0x000e640008000800 */
[----:B-1----:R-:W-:Y:S01]  /*4400*/  MOV R4, UR4 ;  /* 0x0000000400047c02 */ /* 0x002fe20008000f00 */
[----:B------:R-:W-:Y:S06]  /*4410*/  BRA.U UP0, `(.L_x_89) ;  /* 0x0000000100187547 */ /* 0x000fec000b800000 */
.L_x_90:
[----:B------:R-:W-:Y:S05]  /*4420*/  NANOSLEEP 0x64 ;  /* 0x000000640000795d */ /* 0x000fea0003800000 */
[----:B------:R-:W-:-:S05]  /*4430*/  UMOV UR4, 0x10 ;  /* 0x0000001000047882 */ /* 0x000fca0000000000 */
[----:B------:R-:W-:Y:S04]  /*4440*/  DEPBAR.LE SB1, 0x36 ;  /* 0x00009d800000791a */ /* 0x000fe80000000000 */
[----:B------:R-:W1:Y:S02]  /*4450*/  UTCATOMSWS.FIND_AND_SET.ALIGN UP0, UR4, UR4 ;  /* 0x00000004000475e3 */ /* 0x000e640008000800 */
[----:B-1----:R-:W-:Y:S01]  /*4460*/  MOV R4, UR4 ;  /* 0x0000000400047c02 */ /* 0x002fe20008000f00 */
[----:B------:R-:W-:Y:S05]  /*4470*/  BRA.U !UP0, `(.L_x_90) ;  /* 0xfffffffd08e87547 */ /* 0x000fea000b83ffff */
.L_x_89:
[-C--:B------:R-:W-:Y:S02]  /*4480*/  SHF.L.U32 R3, R3, R4.reuse, RZ ;  /* 0x0000000403037219 */ /* 0x080fe400000006ff */
[----:B------:R-:W-:Y:S01]  /*4490*/  SHF.L.U32 R0, R0, R4, RZ ;  /* 0x0000000400007219 */ /* 0x000fe200000006ff */
[----:B------:R-:W-:Y:S02]  /*44a0*/  IMAD.SHL.U32 R4, R4, 0x20, RZ ;  /* 0x0000002004047824 */ /* 0x000fe400078e00ff */
[----:B------:R1:W-:Y:S04]  /*44b0*/  ATOMS.OR RZ, [UR5+0x14], R3 ;  /* 0x00001403ffff798c */ /* 0x0003e8000b000005 */
[----:B------:R1:W-:Y:S04]  /*44c0*/  ATOMS.OR RZ, [UR5+0x18], R0 ;  /* 0x00001800ffff798c */ /* 0x0003e8000b000005 */
[----:B------:R1:W-:Y:S01]  /*44d0*/  STS [UR6+0x2f0], R4 ;  /* 0x0002f004ff007988 */ /* 0x0003e20008000806 */
[----:B------:R-:W-:Y:S05]  /*44e0*/  BRA `(.L_x_88) ;  /* 0x0000000000107947 */ /* 0x000fea0003800000 */
.L_x_87:
[----:B------:R-:W-:Y:S02]  /*44f0*/  MOV R0, 0xffffffff ;  /* 0xffffffff00007802 */ /* 0x000fe40000000f00 */
[----:B------:R-:W-:-:S03]  /*4500*/  MOV R4, 0x4530 ;  /* 0x0000453000047802 */ /* 0x000fc60000000f00 */
[----:B------:R1:W-:Y:S04]  /*4510*/  STS [UR6+0x2f0], R0 ;  /* 0x0002f000ff007988 */ /* 0x0003e80008000806 */
[----:B-1---5:R-:W-:Y:S05]  /*4520*/  CALL.REL.NOINC `($__internal_1_$__cuda_sm10x_tcgen05_guardrail_trap_phase_invalid_during_alloc) ;  /* 0x00000050007c7944 */ /* 0x022fea0003c00000 */
.L_x_88:
[----:B------:R-:W-:Y:S05]  /*4530*/  WARPSYNC.ALL ;  /* 0x0000000000007948 */ /* 0x000fea0003800000 */
[----:B------:R-:W2:Y:S01]  /*4540*/  S2UR UR4, SR_CgaCtaId ;  /* 0x00000000000479c3 */ /* 0x000ea20000008800 */
[----:B------:R-:W-:Y:S01]  /*4550*/  UMOV UR13, 0x400 ;  /* 0x00000400000d7882 */ /* 0x000fe20000000000 */
[----:B------:R-:W-:-:S06]  /*4560*/  NOP ;  /* 0x0000000000007918 */ /* 0x000fcc0000000000 */
[----:B------:R-:W-:Y:S06]  /*4570*/  BAR.ARV 0x6, 0xa0 ;  /* 0x0182800000007b1d */ /* 0x000fec0000002000 */
[----:B------:R-:W3:Y:S01]  /*4580*/  LDCU UR5, c[0x0][0x38c] ;  /* 0x00007180ff0577ac */ /* 0x000ee20008000800 */
[----:B------:R-:W-:Y:S01]  /*4590*/  LOP3.LUT R2, R2, 0xffff, RZ, 0xc0, !PT ;  /* 0x0000ffff02027812 */ /* 0x000fe200078ec0ff */
[----:B------:R-:W-:Y:S01]  /*45a0*/  IMAD.MOV.U32 R11, RZ, RZ, 0x1 ;  /* 0x00000001ff0b7424 */ /* 0x000fe200078e00ff */
[----:B------:R-:W-:Y:S01]  /*45b0*/  CS2R R8, SRZ ;  /* 0x0000000000087805 */ /* 0x000fe2000001ff00 */
[----:B------:R-:W4:Y:S01]  /*45c0*/  LDCU UR8, c[0x0][0x38c] ;  /* 0x00007180ff0877ac */ /* 0x000f220008000800 */
[----:B------:R-:W-:Y:S01]  /*45d0*/  R2UR UR15, R2 ;  /* 0x00000000020f72ca */ /* 0x000fe200000e0000 */
[----:B------:R-:W-:Y:S01]  /*45e0*/  IMAD.MOV.U32 R10, RZ, RZ, RZ ;  /* 0x000000ffff0a7224 */ /* 0x000fe200078e00ff */
[----:B------:R-:W-:Y:S01]  /*45f0*/  UMOV UR19, URZ ;  /* 0x000000ff00137c82 */ /* 0x000fe20008000000 */
[----:B------:R-:W-:Y:S01]  /*4600*/  UMOV UR10, URZ ;  /* 0x000000ff000a7c82 */ /* 0x000fe20008000000 */
[----:B--2---:R-:W-:Y:S01]  /*4610*/  ULEA UR13, UR4, UR13, 0x18 ;  /* 0x0000000d040d7291 */ /* 0x004fe2000f8ec0ff */
[----:B------:R-:W-:Y:S01]  /*4620*/  UMOV UR20, 0x0 ;  /* 0x0000000000147882 */ /* 0x000fe20000000000 */
[----:B------:R-:W-:-:S02]  /*4630*/  UMOV UR21, 0x8100010 ;  /* 0x0810001000157882 */ /* 0x000fc40000000000 */
[----:B------:R-:W-:Y:S02]  /*4640*/  UIADD3 UR6, UPT, UPT, UR13, 0x4600, URZ ;  /* 0x000046000d067890 */ /* 0x000fe4000fffe0ff */
[----:B------:R-:W-:Y:S02]  /*4650*/  UIADD3 UR7, UPT, UPT, UR13, 0x26600, URZ ;  /* 0x000266000d077890 */ /* 0x000fe4000fffe0ff */
[----:B---3--:R-:W-:Y:S01]  /*4660*/  UIADD3 UR5, UPT, UPT, UR5, 0x1f, URZ ;  /* 0x0000001f05057890 */ /* 0x008fe2000fffe0ff */
[----:B-1----:R-:W1:Y:S01]  /*4670*/  LDS R0, [UR13+0x2f0] ;  /* 0x0002f00dff007984 */ /* 0x002e620008000800 */
[----:B------:R-:W-:Y:S02]  /*4680*/  USHF.R.U32.HI UR6, URZ, 0x4, UR6 ;  /* 0x00000004ff067899 */ /* 0x000fe40008011606 */
[----:B------:R-:W-:Y:S02]  /*4690*/  USHF.R.S32.HI UR4, URZ, 0x1f, UR5 ;  /* 0x0000001fff047899 */ /* 0x000fe40008011405 */
[----:B------:R-:W-:-:S02]  /*46a0*/  ULOP3.LUT UR6, UR6, 0x3fff, URZ, 0xc0, !UPT ;  /* 0x00003fff06067892 */ /* 0x000fc4000f8ec0ff */
[----:B------:R-:W-:Y:S02]  /*46b0*/  ULEA.HI UR4, UR4, UR5, URZ, 0x5 ;  /* 0x0000000504047291 */ /* 0x000fe4000f8f28ff */
[----:B------:R-:W-:Y:S02]  /*46c0*/  USHF.R.U32.HI UR5, URZ, 0x4, UR7 ;  /* 0x00000004ff057899 */ /* 0x000fe40008011607 */
[----:B------:R-:W-:Y:S02]  /*46d0*/  USHF.R.S32.HI UR22, URZ, 0x5, UR4 ;  /* 0x00000005ff167899 */ /* 0x000fe40008011404 */
[----:B------:R-:W-:Y:S02]  /*46e0*/  ULOP3.LUT UR5, UR5, 0x3fff, URZ, 0xc0, !UPT ;  /* 0x00003fff05057892 */ /* 0x000fe4000f8ec0ff */
[----:B------:R-:W-:Y:S02]  /*46f0*/  UISETP.LT.AND UP0, UPT, UR22, 0x1, UPT ;  /* 0x000000011600788c */ /* 0x000fe4000bf01270 */
[----:B------:R-:W-:-:S02]  /*4700*/  ULOP3.LUT UR16, UR6, 0x10000, URZ, 0xfc, !UPT ;  /* 0x0001000006107892 */ /* 0x000fc4000f8efcff */
[----:B------:R-:W-:Y:S02]  /*4710*/  USEL UR23, UR22, 0x1, !UP0 ;  /* 0x0000000116177887 */ /* 0x000fe4000c000000 */
[----:B------:R-:W-:Y:S02]  /*4720*/  ULOP3.LUT UR17, UR5, 0x10000, URZ, 0xfc, !UPT ;  /* 0x0001000005117892 */ /* 0x000fe4000f8efcff */
[----:B------:R-:W-:Y:S02]  /*4730*/  UIADD3 UR23, UPT, UPT, -UR23, URZ, URZ ;  /* 0x000000ff17177290 */ /* 0x000fe4000fffe1ff */
[----:B----4-:R-:W-:Y:S01]  /*4740*/  UISETP.GE.AND UP4, UPT, UR8, 0x1, UPT ;  /* 0x000000010800788c */ /* 0x010fe2000bf86270 */
[----:B-1----:R-:W-:-:S15]  /*4750*/  R2UR UR24, R0 ;  /* 0x00000000001872ca */ /* 0x002fde00000e0000 */
.L_x_97:
[----:B------:R-:W-:Y:S02]  /*4760*/  LEA R0, R10, UR13, 0x3 ;  /* 0x0000000d0a007c11 */ /* 0x000fe4000f8e18ff */
[----:B------:R-:W-:Y:S02]  /*4770*/  SHF.L.U32 R2, R9, 0x1f, RZ ;  /* 0x0000001f09027819 */ /* 0x000fe400000006ff */
[----:B------:R-:W-:Y:S01]  /*4780*/  PLOP3.LUT P0, PT, PT, PT, UP4, 0x80, 0x8 ;  /* 0x000000000008781c */ /* 0x000fe20003f0f048 */
[----:B------:R-:W-:Y:S01]  /*4790*/  VIADD R3, R0, 0x250 ;  /* 0x0000025000037836 */ /* 0x000fe20000000000 */
[----:B-1----:R-:W1:Y:S02]  /*47a0*/  SYNCS.PHASECHK.TRANS64.TRYWAIT P1, [R0+URZ+0x240], R2 ;  /* 0x00024002000075a7 */ /* 0x002e6400080211ff */
[----:B-1-3--:R-:W-:Y:S09]  /*47b0*/  @!P1 BRA `(.L_x_91) ;  /* 0x0000004800a49947 */ /* 0x00aff20003800000 */
.L_x_208:
[----:B------:R-:W-:Y:S01]  /*47c0*/  LEA R4, R10, UR13, 0x4 ;  /* 0x0000000d0a047c11 */ /* 0x000fe2000f8e20ff */
[----:B------:R-:W-:Y:S01]  /*47d0*/  @UP4 ULEA UR4, UR10, UR13, 0x3 ;  /* 0x0000000d0a044291 */ /* 0x000fe2000f8e18ff */
[----:B------:R-:W-:Y:S01]  /*47e0*/  PLOP3.LUT P2, PT, PT, PT, PT, 0x80, 0x8 ;  /* 0x000000000008781c */ /* 0x000fe20003f4f070 */
[----:B------:R-:W-:Y:S01]  /*47f0*/  ULEA UR18, UR19, UR13, 0x3 ;  /* 0x0000000d13127291 */ /* 0x000fe2000f8e18ff */
[----:B------:R-:W-:Y:S02]  /*4800*/  PRMT R3, RZ, 0x654, R3 ;  /* 0x00000654ff037816 */ /* 0x000fe40000000003 */
[----:B------:R-:W2:Y:S01]  /*4810*/  LDS.128 R4, [R4+0x2d0] ;  /* 0x0002d00004047984 */ /* 0x000ea20000000c00 */
[----:B-1----:R-:W-:Y:S02]  /*4820*/  @P0 SHF.L.U32 R2, R8, 0x1f, RZ ;  /* 0x0000001f08020819 */ /* 0x002fe400000006ff */
[----:B------:R-:W-:Y:S01]  /*4830*/  SHF.L.U32 R0, R11, 0x1f, RZ ;  /* 0x0000001f0b007819 */ /* 0x000fe200000006ff */
[----:B------:R-:W-:Y:S01]  /*4840*/  @!PT LDS RZ, [RZ] ;  /* 0x00000000fffff984 */ /* 0x000fe20000000800 */
[----:B------:R-:W-:Y:S01]  /*4850*/  @!PT LDS RZ, [RZ] ;  /* 0x00000000fffff984 */ /* 0x000fe20000000800 */
[----:B------:R-:W-:Y:S01]  /*4860*/  @!PT LDS RZ, [RZ] ;  /* 0x00000000fffff984 */ /* 0x000fe20000000800 */
[----:B------:R-:W-:Y:S01]  /*4870*/  @!PT LDS RZ, [RZ] ;  /* 0x00000000fffff984 */ /* 0x000fe20000000800 */
[----:B------:R1:W-:Y:S06]  /*4880*/  MEMBAR.ALL.CTA ;  /* 0x0000000000007992 */ /* 0x0003ec0000008000 */
[----:B-1----:R-:W1:Y:S02]  /*4890*/  FENCE.VIEW.ASYNC.S ;  /* 0x00000000000073c6 */ /* 0x002e640000000000 */
[----:B-1----:R1:W-:Y:S01]  /*48a0*/  SYNCS.ARRIVE.TRANS64.RED.A1T0 RZ, [R3+URZ], RZ ;  /* 0x000000ff03ff79a7 */ /* 0x0023e200081004ff */
[----:B------:R1:W3:Y:S01]  /*48b0*/  @P0 SYNCS.PHASECHK.TRANS64.TRYWAIT P2, [UR4], R2 ;  /* 0x00000002ff0005a7 */ /* 0x0002e20008041104 */
[----:B--2---:R-:W-:Y:S01]  /*48c0*/  LOP3.LUT P1, RZ, R6, 0x1, RZ, 0xc0, !PT ;  /* 0x0000000106ff7812 */ /* 0x004fe2000782c0ff */
[----:B------:R-:W2:Y:S02]  /*48d0*/  SYNCS.PHASECHK.TRANS64.TRYWAIT P0, [UR18+0x280], R0 ;  /* 0x00028000ff0075a7 */ /* 0x000ea40008001112 */
[----:B-123--:R-:W-:Y:S10]  /*48e0*/  @!P0 BRA `(.L_x_92) ;  /* 0x00000048006c8947 */ /* 0x00eff40003800000 */
.L_x_210:
[----:B------:R-:W-:Y:S01]  /*48f0*/  IADD3 R10, PT, PT, R10, 0x1, RZ ;  /* 0x000000010a0a7810 */ /* 0x000fe20007ffe0ff */
[----:B------:R-:W-:Y:S06]  /*4900*/  BRA.U !UP4, `(.L_x_93) ;  /* 0x000000010c887547 */ /* 0x000fec000b800000 */
[----:B------:R-:W-:Y:S02]  /*4910*/  ULEA UR14, UR19, UR24, 0x6 ;  /* 0x00000018130e7291 */ /* 0x000fe4000f8e30ff */
[----:B------:R-:W-:Y:S01]  /*4920*/  UPLOP3.LUT UP2, UPT, UPT, UPT, UPT, 0x40, 0x4 ;  /* 0x000000000004789c */ /* 0x000fe20003f4e870 */
[----:B------:R-:W-:Y:S01]  /*4930*/  UMOV UR12, UR23 ;  /* 0x00000017000c7c82 */ /* 0x000fe20008000000 */
[----:B------:R-:W-:Y:S01]  /*4940*/  UMOV UR11, UR22 ;  /* 0x00000016000b7c82 */ /* 0x000fe20008000000 */
[----:B------:R-:W-:-:S08]  /*4950*/  UMOV UR5, UR10 ;  /* 0x0000000a00057c82 */ /* 0x000fd00008000000 */
.L_x_96:
[----:B------:R-:W-:Y:S02]  /*4960*/  UIADD3 UR12, UPT, UPT, UR12, 0x1, URZ ;  /* 0x000000010c0c7890 */ /* 0x000fe4000fffe0ff */
[----:B--2---:R-:W-:Y:S02]  /*4970*/  ULEA UR6, UR5, UR13, 0x3 ;  /* 0x0000000d05067291 */ /* 0x004fe4000f8e18ff */
[----:B------:R-:W-:Y:S01]  /*4980*/  UISETP.NE.AND UP3, UPT, UR12, URZ, UPT ;  /* 0x000000ff0c00728c */ /* 0x000fe2000bf65270 */
[----:B---3--:R-:W-:Y:S10]  /*4990*/  @P2 BRA `(.L_x_94) ;  /* 0x00000000000c2947 */ /* 0x008ff40003800000 */
[----:B-1----:R-:W-:Y:S04]  /*49a0*/  SHF.L.U32 R2, R8, 0x1f, RZ ;  /* 0x0000001f08027819 */ /* 0x002fe800000006ff */
[----:B------:R-:W1:Y:S02]  /*49b0*/  SYNCS.PHASECHK.TRANS64.TRYWAIT P0, [UR6], R2 ;  /* 0x00000002ff0075a7 */ /* 0x000e640008001106 */
[----:B-1----:R-:W-:Y:S05]  /*49c0*/  @!P0 BRA `(.L_x_95) ;  /* 0x00000048004c8947 */ /* 0x002fea0003800000 */
.L_x_94:
[----:B------:R-:W-:Y:S01]  /*49d0*/  UISETP.NE.AND UP0, UPT, UR11, 0x1, UPT ;  /* 0x000000010b00788c */ /* 0x000fe2000bf05270 */
[----:B------:R-:W-:Y:S01]  /*49e0*/  PLOP3.LUT P2, PT, PT, PT, PT, 0x80, 0x8 ;  /* 0x000000000008781c */ /* 0x000fe20003f4f070 */
[----:B------:R-:W-:Y:S02]  /*49f0*/  UIADD3 UR4, UPT, UPT, UR5, 0x1, URZ ;  /* 0x0000000105047890 */ /* 0x000fe4000fffe0ff */
[----:B------:R-:W-:Y:S02]  /*4a00*/  ULEA UR8, UR5, UR17, 0x7 ;  /* 0x0000001105087291 */ /* 0x000fe4000f8e38ff */
[----:B------:R-:W-:Y:S01]  /*4a10*/  UISETP.NE.AND UP1, UPT, UR4, 0x22, UPT ;  /* 0x000000220400788c */ /* 0x000fe2000bf25270 */
[----:B------:R-:W-:Y:S01]  /*4a20*/  PLOP3.LUT P0, PT, PT, PT, UP0, 0x80, 0x8 ;  /* 0x000000000008781c */ /* 0x000fe20003f0f008 */
[----:B------:R-:W-:Y:S02]  /*4a30*/  UIADD3 UR11, UPT, UPT, UR11, -0x1, URZ ;  /* 0xffffffff0b0b7890 */ /* 0x000fe4000fffe0ff */
[----:B------:R-:W-:Y:S02]  /*4a40*/  USEL UR7, URZ, 0x1, UP1 ;  /* 0x00000001ff077887 */ /* 0x000fe40008800000 */
[----:B------:R-:W-:Y:S01]  /*4a50*/  USEL UR10, UR4, URZ, UP1 ;  /* 0x000000ff040a7287 */ /* 0x000fe20008800000 */
[----:B------:R-:W-:Y:S03]  /*4a60*/  UMOV UR9, 0xc0004010 ;  /* 0xc000401000097882 */ /* 0x000fe60000000000 */
[----:B------:R-:W-:Y:S01]  /*4a70*/  @UP0 ULEA UR4, UR10, UR13, 0x3 ;  /* 0x0000000d0a040291 */ /* 0x000fe2000f8e18ff */
[----:B------:R-:W-:Y:S01]  /*4a80*/  LOP3.LUT R8, R8, UR7, RZ, 0x3c, !PT ;  /* 0x0000000708087c12 */ /* 0x000fe2000f8e3cff */
[----:B------:R-:W-:Y:S03]  /*4a90*/  UMOV UR7, 0xc0004010 ;  /* 0xc000401000077882 */ /* 0x000fe60000000000 */
[----:B-1----:R-:W-:Y:S04]  /*4aa0*/  @P0 SHF.L.U32 R0, R8, 0x1f, RZ ;  /* 0x0000001f08000819 */ /* 0x002fe800000006ff */
[----:B------:R2:W3:Y:S01]  /*4ab0*/  @P0 SYNCS.PHASECHK.TRANS64.TRYWAIT P2, [UR4], R0 ;  /* 0x00000000ff0005a7 */ /* 0x0004e20008041104 */
[----:B------:R-:W-:Y:S02]  /*4ac0*/  UIADD3 UR4, UPT, UPT, UR6, 0x110, URZ ;  /* 0x0000011006047890 */ /* 0x000fe4000fffe0ff */
[----:B------:R-:W-:Y:S03]  /*4ad0*/  ULEA UR6, UR5, UR16, 0x8 ;  /* 0x0000001005067291 */ /* 0x000fe6000f8e40ff */
[----:B------:R-:W-:Y:S06]  /*4ae0*/  UMOV UR5, UR10 ;  /* 0x0000000a00057c82 */ /* 0x000fec0008000000 */
[----:B------:R2:W-:Y:S01]  /*4af0*/  UTCQMMA gdesc[UR6], gdesc[UR8], tmem[UR14], tmem[UR20], idesc[UR21], UP2 ;  /* 0x00ff1408060075ea */ /* 0x0005e2000900030e */
[----:B------:R-:W-:Y:S01]  /*4b00*/  UPLOP3.LUT UP2, UPT, UPT, UPT, UPT, 0x80, 0x8 ;  /* 0x000000000008789c */ /* 0x000fe20003f4f070 */
[----:B------:R2:W-:Y:S01]  /*4b10*/  UTCBAR.MULTICAST [UR4], URZ, UR15 ;  /* 0x000000ff040073e9 */ /* 0x0005e2000800080f */
[----:B------:R-:W-:Y:S09]  /*4b20*/  BRA.U UP3, `(.L_x_96) ;  /* 0xfffffffd038c7547 */ /* 0x000ff2000b83ffff */
.L_x_93:
[----:B--2---:R-:W-:Y:S01]  /*4b30*/  UIADD3 UR4, UPT, UPT, UR19, 0x1, URZ ;  /* 0x0000000113047890 */ /* 0x004fe2000fffe0ff */
[C---:B------:R-:W-:Y:S01]  /*4b40*/  ISETP.NE.AND P0, PT, R10.reuse, 0x2, PT ;  /* 0x000000020a00780c */ /* 0x040fe20003f05270 */
[----:B------:R-:W-:Y:S02]  /*4b50*/  UIADD3 UR5, UPT, UPT, UR18, 0x260, URZ ;  /* 0x0000026012057890 */ /* 0x000fe4000fffe0ff */
[----:B------:R-:W-:Y:S01]  /*4b60*/  UISETP.NE.AND UP0, UPT, UR4, 0x4, UPT ;  /* 0x000000040400788c */ /* 0x000fe2000bf05270 */
[----:B-1----:R-:W-:Y:S02]  /*4b70*/  SEL R0, RZ, 0x1, P0 ;  /* 0x00000001ff007807 */ /* 0x002fe40000000000 */
[----:B------:R-:W-:Y:S01]  /*4b80*/  SEL R10, R10, RZ, P0 ;  /* 0x000000ff0a0a7207 */ /* 0x000fe20000000000 */
[----:B------:R-:W-:Y:S01]  /*4b90*/  USEL UR6, URZ, 0x1, UP0 ;  /* 0x00000001ff067887 */ /* 0x000fe20008000000 */
[----:B------:R-:W-:Y:S01]  /*4ba0*/  LOP3.LUT R9, R9, R0, RZ, 0x3c, !PT ;  /* 0x0000000009097212 */ /* 0x000fe200078e3cff */
[----:B------:R-:W-:Y:S01]  /*4bb0*/  USEL UR19, UR4, URZ, UP0 ;  /* 0x000000ff04137287 */ /* 0x000fe20008000000 */
[----:B------:R1:W-:Y:S03]  /*4bc0*/  UTCBAR [UR5], URZ ;  /* 0x000000ff050073e9 */ /* 0x0003e600080000ff */
[----:B------:R-:W-:Y:S01]  /*4bd0*/  LOP3.LUT R11, R11, UR6, RZ, 0x3c, !PT ;  /* 0x000000060b0b7c12 */ /* 0x000fe2000f8e3cff */
[----:B------:R-:W-:Y:S07]  /*4be0*/  @P1 BRA `(.L_x_97) ;  /* 0xfffffff800dc1947 */ /* 0x000fee000383ffff */
[----:B------:R-:W2:Y:S01]  /*4bf0*/  S2UR UR8, SR_CgaCtaId ;  /* 0x00000000000879c3 */ /* 0x000ea20000008800 */
[----:B------:R-:W-:Y:S01]  /*4c00*/  ELECT P0, URZ, PT ;  /* 0x0000000000ff782f */ /* 0x000fe20003800000 */
[----:B------:R-:W-:Y:S01]  /*4c10*/  IMAD.MOV.U32 R0, RZ, RZ, 0x1 ;  /* 0x00000001ff007424 */ /* 0x000fe200078e00ff */
[----:B------:R-:W-:Y:S01]  /*4c20*/  UIADD3 UR13, UPT, UPT, UR13, 0x280, URZ ;  /* 0x000002800d0d7890 */ /* 0x000fe2000fffe0ff */
[----:B------:R-:W-:Y:S01]  /*4c30*/  SHF.L.U32 R2, R11, 0x1f, RZ ;  /* 0x0000001f0b027819 */ /* 0x000fe200000006ff */
[----:B------:R-:W-:-:S03]  /*4c40*/  UMOV UR4, 0x40 ;  /* 0x0000004000047882 */ /* 0x000fc60000000000 */
[----:B------:R-:W-:Y:S01]  /*4c50*/  UVIRTCOUNT.DEALLOC.SMPOOL 0x80 ;  /* 0x000000800000784c */ /* 0x000fe20000000000 */
[----:B--2---:R-:W-:Y:S02]  /*4c60*/  ULEA UR8, UR8, UR4, 0x18 ;  /* 0x0000000408087291 */ /* 0x004fe4000f8ec0ff */
[----:B------:R-:W-:-:S07]  /*4c70*/  ULEA UR4, UR19, UR13, 0x3 ;  /* 0x0000000d13047291 */ /* 0x000fce000f8e18ff */
[----:B------:R2:W-:Y:S02]  /*4c80*/  @P0 STS.U8 [UR8+0x1c], R0 ;  /* 0x00001c00ff000988 */ /* 0x0005e40008000008 */
[----:B------:R-:W4:Y:S02]  /*4c90*/  SYNCS.PHASECHK.TRANS64.TRYWAIT P0, [UR4], R2 ;  /* 0x00000002ff0075a7 */ /* 0x000f240008001104 */
[----:B--2-4-:R-:W-:Y:S05]  /*4ca0*/  @!P0 BRA `(.L_x_98) ;  /* 0x0000004400ac8947 */ /* 0x014fea0003800000 */
.L_x_213:
[----:B------:R-:W-:-:S04]  /*4cb0*/  UIADD3 UR4, UPT, UPT, UR19, 0x1, URZ ;  /* 0x0000000113047890 */ /* 0x000fc8000fffe0ff */
[----:B------:R-:W-:-:S04]  /*4cc0*/  UISETP.NE.AND UP0, UPT, UR4, 0x4, UPT ;  /* 0x000000040400788c */ /* 0x000fc8000bf05270 */
[----:B------:R-:W-:Y:S02]  /*4cd0*/  USEL UR6, URZ, 0x1, UP0 ;  /* 0x00000001ff067887 */ /* 0x000fe40008000000 */
[----:B------:R-:W-:-:S04]  /*4ce0*/  USEL UR4, UR4, URZ, UP0 ;  /* 0x000000ff04047287 */ /* 0x000fc80008000000 */
[----:B-1----:R-:W-:Y:S01]  /*4cf0*/  ULEA UR5, UR4, UR13, 0x3 ;  /* 0x0000000d04057291 */ /* 0x002fe2000f8e18ff */
[----:B--2---:R-:W-:-:S04]  /*4d00*/  LOP3.LUT R2, R11, UR6, RZ, 0x3c, !PT ;  /* 0x000000060b027c12 */ /* 0x004fc8000f8e3cff */
[----:B------:R-:W-:-:S04]  /*4d10*/  SHF.L.U32 R3, R2, 0x1f, RZ ;  /* 0x0000001f02037819 */ /* 0x000fc800000006ff */
[----:B------:R-:W1:Y:S02]  /*4d20*/  SYNCS.PHASECHK.TRANS64.TRYWAIT P0, [UR5], R3 ;  /* 0x00000003ff0075a7 */ /* 0x000e640008001105 */
[----:B-1----:R-:W-:Y:S05]  /*4d30*/  @!P0 BRA `(.L_x_99) ;  /* 0x0000004400a08947 */ /* 0x002fea0003800000 */
.L_x_215:
        /* <DEDUP_REMOVED lines=9> */
.L_x_217:
[----:B------:R-:W-:-:S04]  /*4dd0*/  UIADD3 UR4, UPT, UPT, UR4, 0x1, URZ ;  /* 0x0000000104047890 */ /* 0x000fc8000fffe0ff */
[----:B------:R-:W-:-:S04]  /*4de0*/  UISETP.NE.AND UP0, UPT, UR4, 0x4, UPT ;  /* 0x000000040400788c */ /* 0x000fc8000bf05270 */
[----:B------:R-:W-:Y:S02]  /*4df0*/  USEL UR5, URZ, 0x1, UP0 ;  /* 0x00000001ff057887 */ /* 0x000fe40008000000 */
[----:B------:R-:W-:-:S04]  /*4e00*/  USEL UR4, UR4, URZ, UP0 ;  /* 0x000000ff04047287 */ /* 0x000fc80008000000 */
[----:B------:R-:W-:Y:S01]  /*4e10*/  ULEA UR4, UR4, UR13, 0x3 ;  /* 0x0000000d04047291 */ /* 0x000fe2000f8e18ff */
[----:B------:R-:W-:-:S04]  /*4e20*/  LOP3.LUT R2, R2, UR5, RZ, 0x3c, !PT ;  /* 0x0000000502027c12 */ /* 0x000fc8000f8e3cff */
[----:B------:R-:W-:-:S04]  /*4e30*/  SHF.L.U32 R2, R2, 0x1f, RZ ;  /* 0x0000001f02027819 */ /* 0x000fc800000006ff */
[----:B------:R-:W2:Y:S02]  /*4e40*/  SYNCS.PHASECHK.TRANS64.TRYWAIT P0, [UR4], R2 ;  /* 0x00000002ff0075a7 */ /* 0x000ea40008001104 */
[----:B--2---:R-:W-:Y:S05]  /*4e50*/  @!P0 BRA `(.L_x_101) ;  /* 0x0000004400888947 */ /* 0x004fea0003800000 */
.L_x_219:
[----:B------:R-:W-:Y:S01]  /*4e60*/  NOP ;  /* 0x0000000000007918 */ /* 0x000fe20000000000 */
[----:B-1----:R-:W1:Y:S01]  /*4e70*/  LDS R0, [UR8+0x14] ;  /* 0x00001408ff007984 */ /* 0x002e620008000800 */
[----:B------:R-:W-:Y:S01]  /*4e80*/  ULOP3.LUT UR4, UR24, 0xffff, URZ, 0xc0, !UPT ;  /* 0x0000ffff18047892 */ /* 0x000fe2000f8ec0ff */
[----:B------:R-:W-:Y:S01]  /*4e90*/  UMOV UR5, 0xffff ;  /* 0x0000ffff00057882 */ /* 0x000fe20000000000 */
[----:B------:R-:W-:Y:S02]  /*4ea0*/  UMOV UR6, 0x1 ;  /* 0x0000000100067882 */ /* 0x000fe40000000000 */
[----:B------:R-:W-:-:S04]  /*4eb0*/  USHF.R.U32.HI UR4, URZ, 0x5, UR4 ;  /* 0x00000005ff047899 */ /* 0x000fc80008011604 */
[----:B------:R-:W-:Y:S02]  /*4ec0*/  USHF.L.U32 UR5, UR5, UR4, URZ ;  /* 0x0000000405057299 */ /* 0x000fe400080006ff */
[----:B------:R-:W-:-:S04]  /*4ed0*/  USHF.L.U32 UR4, UR6, UR4, URZ ;  /* 0x0000000406047299 */ /* 0x000fc800080006ff */
[----:B-1----:R-:W-:-:S04]  /*4ee0*/  LOP3.LUT R0, R0, UR5, RZ, 0xc0, !PT ;  /* 0x0000000500007c12 */ /* 0x002fc8000f8ec0ff */
[----:B------:R-:W-:-:S13]  /*4ef0*/  ISETP.NE.AND P0, PT, R0, UR5, PT ;  /* 0x0000000500007c0c */ /* 0x000fda000bf05270 */
[----:B------:R-:W-:Y:S05]  /*4f00*/  @P0 BRA `(.L_x_102) ;  /* 0x0000000000580947 */ /* 0x000fea0003800000 */
[----:B------:R-:W1:Y:S02]  /*4f10*/  LDS R0, [UR8+0x18] ;  /* 0x00001808ff007984 */ /* 0x000e640008000800 */
[----:B-1----:R-:W-:-:S04]  /*4f20*/  LOP3.LUT R0, R0, UR4, RZ, 0xc0, !PT ;  /* 0x0000000400007c12 */ /* 0x002fc8000f8ec0ff */
[----:B------:R-:W-:-:S13]  /*4f30*/  ISETP.NE.AND P0, PT, R0, UR4, PT ;  /* 0x0000000400007c0c */ /* 0x000fda000bf05270 */
[----:B------:R-:W-:Y:S05]  /*4f40*/  @P0 BRA `(.L_x_103) ;  /* 0x00000000003c0947 */ /* 0x000fea0003800000 */
[----:B------:R-:W1:Y:S01]  /*4f50*/  S2R R2, SR_LANEID ;  /* 0x0000000000027919 */ /* 0x000e620000000000 */
[----:B------:R-:W-:-:S06]  /*4f60*/  ULOP3.LUT UR5, URZ, UR5, URZ, 0x33, !UPT ;  /* 0x00000005ff057292 */ /* 0x000fcc000f8e33ff */
[----:B------:R-:W-:-:S04]  /*4f70*/  IMAD.U32 R0, RZ, RZ, UR5 ;  /* 0x00000005ff007e24 */ /* 0x000fc8000f8e00ff */
[----:B------:R2:W4:Y:S02]  /*4f80*/  REDUX UR7, R0 ;  /* 0x00000000000773c4 */ /* 0x0005240000000000 */
[----:B------:R1:W-:Y:S01]  /*4f90*/  UTCATOMSWS.AND URZ, UR5 ;  /* 0x0000000500ff79e3 */ /* 0x0003e20008000000 */
[----:B--2---:R-:W-:Y:S01]  /*4fa0*/  LOP3.LUT R0, RZ, UR4, RZ, 0x33, !PT ;  /* 0x00000004ff007c12 */ /* 0x004fe2000f8e33ff */
[----:B------:R-:W-:Y:S02]  /*4fb0*/  VOTEU.ANY UR4, UPT, PT ;  /* 0x0000000000047886 */ /* 0x000fe400038e0100 */
[----:B------:R-:W-:Y:S02]  /*4fc0*/  UFLO.U32 UR4, UR4 ;  /* 0x00000004000472bd */ /* 0x000fe400080e0000 */
[----:B------:R-:W2:Y:S04]  /*4fd0*/  REDUX UR6, R0 ;  /* 0x00000000000673c4 */ /* 0x000ea80000000000 */
[----:B-1----:R-:W-:-:S02]  /*4fe0*/  ISETP.EQ.U32.AND P0, PT, R2, UR4, PT ;  /* 0x0000000402007c0c */ /* 0x002fc4000bf02070 */
[----:B----4-:R-:W-:-:S11]  /*4ff0*/  MOV R2, UR7 ;  /* 0x0000000700027c02 */ /* 0x010fd60008000f00 */
[----:B------:R1:W-:Y:S01]  /*5000*/  @P0 ATOMS.AND RZ, [UR8+0x14], R2 ;  /* 0x00001402ffff098c */ /* 0x0003e2000a800008 */
[----:B--2---:R-:W-:-:S05]  /*5010*/  IMAD.U32 R0, RZ, RZ, UR6 ;  /* 0x00000006ff007e24 */ /* 0x004fca000f8e00ff */
[----:B------:R1:W-:Y:S01]  /*5020*/  @P0 ATOMS.AND RZ, [UR8+0x18], R0 ;  /* 0x00001800ffff098c */ /* 0x0003e2000a800008 */
[----:B------:R-:W-:Y:S05]  /*5030*/  BRA `(.L_x_104) ;  /* 0x0000000000147947 */ /* 0x000fea0003800000 */
.L_x_103:
[----:B------:R-:W-:Y:S02]  /*5040*/  MOV R2, 0x5060 ;  /* 0x0000506000027802 */ /* 0x000fe40000000f00 */
[----:B---3-5:R-:W-:Y:S05]  /*5050*/  CALL.REL.NOINC `($__internal_0_$__cuda_sm10x_tcgen05_guardrail_trap_col_being_dealloced_not_returned_by_alloc) ;  /* 0x0000004400a47944 */ /* 0x028fea0003c00000 */
[----:B------:R-:W-:Y:S05]  /*5060*/  BRA `(.L_x_104) ;  /* 0x0000000000087947 */ /* 0x000fea0003800000 */
.L_x_102:
[----:B------:R-:W-:Y:S02]  /*5070*/  MOV R2, 0x5090 ;  /* 0x0000509000027802 */ /* 0x000fe40000000f00 */
[----:B---3-5:R-:W-:Y:S05]  /*5080*/  CALL.REL.NOINC `($__internal_2_$__cuda_sm10x_tcgen05_guardrail_trap_unallocated_columns_being_dealloced) ;  /* 0x0000004400b07944 */ /* 0x028fea0003c00000 */
.L_x_104:
[----:B------:R-:W-:Y:S01]  /*5090*/  NOP ;  /* 0x0000000000007918 */ /* 0x000fe20000000000 */
[----:B------:R-:W-:Y:S05]  /*50a0*/  EXIT ;  /* 0x000000000000794d */ /* 0x000fea0003800000 */
.L_x_86:
[----:B------:R-:W-:-:S09]  /*50b0*/  UISETP.NE.OR UP0, UPT, UR22, 0x3, !UP3 ;  /* 0x000000031600788c */ /* 0x000fd2000df05670 */
[----:B------:R-:W-:Y:S05]  /*50c0*/  BRA.U UP0, `(.L_x_105) ;  /* 0x0000000d00087547 */ /* 0x000fea000b800000 */
[----:B------:R-:W1:Y:S01]  /*50d0*/  LDCU UR26, c[0x0][0x370] ;  /* 0x00006e00ff1a77ac */ /* 0x000e620008000800 */
[----:B------:R-:W2:Y:S01]  /*50e0*/  LDC.64 R16, c[0x0][0x348] ;  /* 0x0000d200ff107b82 */ /* 0x000ea20000000a00 */
[----:B------:R-:W-:Y:S02]  /*50f0*/  HFMA2 R13, -RZ, RZ, 0, 0 ;  /* 0x00000000ff0d7431 */ /* 0x000fe400000001ff */
[----:B------:R-:W-:Y:S01]  /*5100*/  IMAD.MOV.U32 R15, RZ, RZ, 0x1 ;  /* 0x00000001ff0f7424 */ /* 0x000fe200078e00ff */
[----:B------:R-:W1:Y:S01]  /*5110*/  LDCU.128 UR28, c[0x0][0xb10] ;  /* 0x00016200ff1c77ac */ /* 0x000e620008000c00 */
[----:B------:R-:W-:Y:S01]  /*5120*/  IMAD.MOV.U32 R14, RZ, RZ, RZ ;  /* 0x000000ffff0e7224 */ /* 0x000fe200078e00ff */
[----:B------:R-:W-:Y:S01]  /*5130*/  MOV R12, 0x2000 ;  /* 0x00002000000c7802 */ /* 0x000fe20000000f00 */
[----:B------:R-:W3:Y:S01]  /*5140*/  LDCU UR25, c[0x0][0x374] ;  /* 0x00006e80ff1977ac */ /* 0x000ee20008000800 */
[----:B------:R-:W4:Y:S01]  /*5150*/  LDC.64 R2, c[0x0][0x888] ;  /* 0x00022200ff027b82 */ /* 0x000f220000000a00 */
[----:B------:R-:W3:Y:S01]  /*5160*/  LDCU UR16, c[0x0][0xb0c] ;  /* 0x00016180ff1077ac */ /* 0x000ee20008000800 */
[----:B------:R-:W2:Y:S06]  /*5170*/  LDCU UR35, c[0x0][0xb20] ;  /* 0x00016400ff2377ac */ /* 0x000eac0008000800 */
[----:B------:R-:W4:Y:S01]  /*5180*/  LDC.64 R4, c[0x0][0x890] ;  /* 0x00022400ff047b82 */ /* 0x000f220000000a00 */
[----:B------:R-:W2:Y:S01]  /*5190*/  LDCU UR4, c[0x0][0xb30] ;  /* 0x00016600ff0477ac */ /* 0x000ea20008000800 */
[----:B------:R-:W-:Y:S01]  /*51a0*/  UMOV UR17, 0x400 ;  /* 0x0000040000117882 */ /* 0x000fe20000000000 */
[----:B-1----:R-:W-:-:S02]  /*51b0*/  UIMAD.WIDE.U32 UR6, UR26, UR28, URZ ;  /* 0x0000001c1a0672a5 */ /* 0x002fc4000f8e00ff */
[----:B---3--:R-:W-:Y:S02]  /*51c0*/  UIMAD.WIDE.U32 UR8, UR25, UR31, URZ ;  /* 0x0000001f190872a5 */ /* 0x008fe4000f8e00ff */
[----:B------:R-:W-:Y:S02]  /*51d0*/  ULEA UR17, UR61, UR17, 0x18 ;  /* 0x000000113d117291 */ /* 0x000fe4000f8ec0ff */
[----:B------:R-:W-:Y:S02]  /*51e0*/  UPLOP3.LUT UP3, UPT, UPT, UPT, UPT, 0x40, 0x4 ;  /* 0x000000000004789c */ /* 0x000fe40003f6e870 */
[----:B------:R-:W-:Y:S01]  /*51f0*/  UIADD3 UR27, UPT, UPT, UR17, 0x220, URZ ;  /* 0x00000220111b7890 */ /* 0x000fe2000fffe0ff */
[----:B------:R-:W-:Y:S01]  /*5200*/  UMOV UR6, UR7 ;  /* 0x0000000700067c82 */ /* 0x000fe20008000000 */
[----:B------:R-:W-:Y:S01]  /*5210*/  UMOV UR32, UR9 ;  /* 0x0000000900207c82 */ /* 0x000fe20008000000 */
[----:B------:R-:W-:Y:S02]  /*5220*/  UISETP.GE.AND UP0, UPT, UR40, 0x1, UPT ;  /* 0x000000012800788c */ /* 0x000fe4000bf06270 */
[----:B------:R-:W-:Y:S01]  /*5230*/  UISETP.NE.AND UP4, UPT, UR40, 0x1, UPT ;  /* 0x000000012800788c */ /* 0x000fe2000bf85270 */
[----:B------:R-:W1:Y:S01]  /*5240*/  LDCU.64 UR14, c[0x0][0xb28] ;  /* 0x00016500ff0e77ac */ /* 0x000e620008000a00 */
[----:B------:R-:W-:-:S02]  /*5250*/  UISETP.NE.AND UP6, UPT, UR16, 0x1, UPT ;  /* 0x000000011000788c */ /* 0x000fc4000bfc5270 */
[----:B------:R-:W-:Y:S02]  /*5260*/  UISETP.NE.AND UP5, UPT, UR30, 0x1, UPT ;  /* 0x000000011e00788c */ /* 0x000fe4000bfa5270 */
[----:B------:R-:W-:Y:S02]  /*5270*/  UPRMT UR27, UR61, 0x654, UR27 ;  /* 0x000006543d1b7896 */ /* 0x000fe4000800001b */
[----:B------:R-:W-:Y:S02]  /*5280*/  USHF.R.U32.HI UR33, URZ, UR29, UR6 ;  /* 0x0000001dff217299 */ /* 0x000fe40008011606 */
[----:B--2---:R-:W-:Y:S02]  /*5290*/  USHF.R.U32.HI UR32, URZ, UR35, UR32 ;  /* 0x00000023ff207299 */ /* 0x004fe40008011620 */
[----:B------:R-:W-:-:S11]  /*52a0*/  UISETP.NE.AND UP2, UPT, UR4, 0x1, UPT ;  /* 0x000000010400788c */ /* 0x000fd6000bf45270 */
.L_x_113:
[C---:B------:R-:W-:Y:S02]  /*52b0*/  LEA R7, R14.reuse, UR17, 0x3 ;  /* 0x000000110e077c11 */ /* 0x040fe4000f8e18ff */
[----:B------:R-:W-:Y:S02]  /*52c0*/  SHF.L.U32 R0, R13, 0x1f, RZ ;  /* 0x0000001f0d007819 */ /* 0x000fe400000006ff */
[----:B------:R-:W-:Y:S02]  /*52d0*/  LEA R8, R14, UR17, 0x4 ;  /* 0x000000110e087c11 */ /* 0x000fe4000f8e20ff */
[----:B--2---:R-:W2:Y:S02]  /*52e0*/  SYNCS.PHASECHK.TRANS64.TRYWAIT P0, [R7+URZ+0x240], R0 ;  /* 0x00024000070075a7 */ /* 0x004ea400080011ff */
[----:B--2---:R-:W-:Y:S05]  /*52f0*/  @!P0 BRA `(.L_x_106) ;  /* 0x0000004000788947 */ /* 0x004fea0003800000 */
.L_x_220:
[----:B------:R-:W3:Y:S01]  /*5300*/  LDS.128 R8, [R8+0x2d0] ;  /* 0x0002d00008087984 */ /* 0x000ee20000000c00 */
[----:B------:R-:W-:Y:S01]  /*5310*/  UISETP.GE.AND UP0, UPT, UR40, 0x1, UPT ;  /* 0x000000012800788c */ /* 0x000fe2000bf06270 */
[----:B------:R-:W-:Y:S01]  /*5320*/  @!PT LDS RZ, [RZ] ;  /* 0x00000000fffff984 */ /* 0x000fe20000000800 */
[----:B------:R-:W-:Y:S01]  /*5330*/  @!PT LDS RZ, [RZ] ;  /* 0x00000000fffff984 */ /* 0x000fe20000000800 */
[----:B------:R-:W-:Y:S01]  /*5340*/  @!PT LDS RZ, [RZ] ;  /* 0x00000000fffff984 */ /* 0x000fe20000000800 */
[----:B------:R-:W-:Y:S01]  /*5350*/  @!PT LDS RZ, [RZ] ;  /* 0x00000000fffff984 */ /* 0x000fe20000000800 */
[----:B------:R1:W-:Y:S06]  /*5360*/  MEMBAR.ALL.CTA ;  /* 0x0000000000007992 */ /* 0x0003ec0000008000 */
[----:B-1----:R-:W1:Y:S01]  /*5370*/  FENCE.VIEW.ASYNC.S ;  /* 0x00000000000073c6 */ /* 0x002e620000000000 */
[----:B---3--:R-:W-:Y:S11]  /*5380*/  LOP3.LUT P0, RZ, R10, 0x1, RZ, 0xc0, !PT ;  /* 0x000000010aff7812 */ /* 0x008ff6000780c0ff */
[----:B------:R-:W-:Y:S02]  /*5390*/  @!UPT UIADD3 URZ, UPT, UPT, URZ, URZ, URZ ;  /* 0x000000fffffff290 */ /* 0x000fe4000fffe0ff */
[----:B-1----:R-:W-:Y:S01]  /*53a0*/  VOTEU.ANY UP1, P0 ;  /* 0x0000000000ff7886 */ /* 0x002fe20000020100 */
[----:B------:R-:W-:Y:S11]  /*53b0*/  PLOP3.LUT P0, PT, PT, PT, UP1, 0x80, 0x8 ;  /* 0x000000000008781c */ /* 0x000ff60003f0f018 */
[----:B------:R-:W-:Y:S02]  /*53c0*/  @!UPT UIADD3 URZ, UPT, UPT, URZ, URZ, URZ ;  /* 0x000000fffffff290 */ /* 0x000fe4000fffe0ff */
[----:B--2---:R-:W-:Y:S02]  /*53d0*/  @P0 SHF.R.U32.HI R0, RZ, 0x10, R9 ;  /* 0x00000010ff000819 */ /* 0x004fe40000011609 */
[----:B------:R-:W-:Y:S02]  /*53e0*/  @P0 MOV R6, R8 ;  /* 0x0000000800060202 */ /* 0x000fe40000000f00 */
[----:B------:R-:W-:Y:S01]  /*53f0*/  @P0 R2UR UR4, R0 ;  /* 0x00000000000402ca */ /* 0x000fe200000e0000 */
[----:B------:R-:W-:Y:S01]  /*5400*/  VIADD R0, R7, 0x250 ;  /* 0x0000025007007836 */ /* 0x000fe20000000000 */
[----:B------:R-:W-:Y:S02]  /*5410*/  @P0 LOP3.LUT R8, R9, 0xffff, RZ, 0xc0, !PT ;  /* 0x0000ffff09080812 */ /* 0x000fe400078ec0ff */
[----:B------:R-:W-:Y:S02]  /*5420*/  @P0 R2UR UR6, R6 ;  /* 0x00000000060602ca */ /* 0x000fe400000e0000 */
[----:B------:R-:W-:Y:S02]  /*5430*/  PRMT R0, RZ, 0x654, R0 ;  /* 0x00000654ff007816 */ /* 0x000fe40000000000 */
[----:B------:R-:W-:Y:S02]  /*5440*/  @P0 R2UR UR5, R8 ;  /* 0x00000000080502ca */ /* 0x000fe400000e0000 */
[----:B------:R1:W-:Y:S03]  /*5450*/  SYNCS.ARRIVE.TRANS64.RED.A1T0 RZ, [R0+URZ], RZ ;  /* 0x000000ff00ff79a7 */ /* 0x0003e600081004ff */
[----:B------:R-:W-:Y:S04]  /*5460*/  @UP1 UMOV UR24, UR4 ;  /* 0x0000000400181c82 */ /* 0x000fe80008000000 */
[----:B------:R-:W-:Y:S04]  /*5470*/  @UP1 UMOV UR13, UR6 ;  /* 0x00000006000d1c82 */ /* 0x000fe80008000000 */
[----:B------:R-:W-:Y:S01]  /*5480*/  @UP1 UMOV UR7, UR5 ;  /* 0x0000000500071c82 */ /* 0x000fe20008000000 */
[----:B------:R-:W-:Y:S05]  /*5490*/  BRA.U !UP0, `(.L_x_107) ;  /* 0x0000000108a47547 */ /* 0x000fea000b800000 */
[----:B------:R-:W-:Y:S02]  /*54a0*/  UIMAD.WIDE.U32 UR10, UR7, UR31, URZ ;  /* 0x0000001f070a72a5 */ /* 0x000fe4000f8e00ff */
[----:B------:R-:W-:Y:S02]  /*54b0*/  UIMAD.WIDE.U32 UR18, UR13, UR28, URZ ;  /* 0x0000001c0d1272a5 */ /* 0x000fe4000f8e00ff */
[----:B------:R-:W-:Y:S02]  /*54c0*/  USEL UR4, UR25, UR32, !UP5 ;  /* 0x0000002019047287 */ /* 0x000fe4000e800000 */
[----:B------:R-:W-:Y:S02]  /*54d0*/  USEL UR8, UR26, UR33, !UP6 ;  /* 0x000000211a087287 */ /* 0x000fe4000f000000 */
[----:B------:R-:W-:Y:S02]  /*54e0*/  UIMAD.WIDE.U32 UR20, UR4, UR14, URZ ;  /* 0x0000000e041472a5 */ /* 0x000fe4000f8e00ff */
[----:B------:R-:W-:Y:S01]  /*54f0*/  UIMAD.WIDE.U32 UR22, UR8, UR14, URZ ;  /* 0x0000000e081672a5 */ /* 0x000fe2000f8e00ff */
[----:B------:R-:W-:Y:S02]  /*5500*/  UMOV UR5, UR11 ;  /* 0x0000000b00057c82 */ /* 0x000fe40008000000 */
[----:B------:R-:W-:Y:S03]  /*5510*/  USHF.R.U32.HI UR6, URZ, UR35, UR5 ;  /* 0x00000023ff067299 */ /* 0x000fe60008011605 */
[----:B------:R-:W-:Y:S01]  /*5520*/  UMOV UR5, UR19 ;  /* 0x0000001300057c82 */ /* 0x000fe20008000000 */
[----:B------:R-:W-:Y:S02]  /*5530*/  USEL UR6, UR7, UR6, !UP5 ;  /* 0x0000000607067287 */ /* 0x000fe4000e800000 */
[----:B------:R-:W-:Y:S02]  /*5540*/  USHF.R.U32.HI UR9, URZ, UR29, UR5 ;  /* 0x0000001dff097299 */ /* 0x000fe40008011605 */
[----:B------:R-:W-:Y:S01]  /*5550*/  UIMAD.WIDE.U32 UR10, UR6, UR14, URZ ;  /* 0x0000000e060a72a5 */ /* 0x000fe2000f8e00ff */
[----:B------:R-:W-:Y:S02]  /*5560*/  UMOV UR5, UR21 ;  /* 0x0000001500057c82 */ /* 0x000fe40008000000 */
[----:B------:R-:W-:Y:S03]  /*5570*/  @UP4 USHF.R.U32.HI UR4, URZ, UR15, UR5 ;  /* 0x0000000fff044299 */ /* 0x000fe60008011605 */
[----:B------:R-:W-:Y:S01]  /*5580*/  UMOV UR5, UR23 ;  /* 0x0000001700057c82 */ /* 0x000fe20008000000 */
[----:B------:R-:W-:Y:S02]  /*5590*/  UIMAD UR4, UR40, UR4, URZ ;  /* 0x00000004280472a4 */ /* 0x000fe4000f8e02ff */
[----:B------:R-:W-:Y:S02]  /*55a0*/  @UP4 USHF.R.U32.HI UR8, URZ, UR15, UR5 ;  /* 0x0000000fff084299 */ /* 0x000fe40008011605 */
[----:B------:R-:W-:Y:S02]  /*55b0*/  USEL UR5, UR13, UR9, !UP6 ;  /* 0x000000090d057287 */ /* 0x000fe4000f000000 */
[----:B------:R-:W-:Y:S02]  /*55c0*/  UIMAD UR9, UR40, UR8, URZ ;  /* 0x00000008280972a4 */ /* 0x000fe4000f8e02ff */
[----:B------:R-:W-:Y:S03]  /*55d0*/  UISETP.GE.AND UP0, UPT, UR6, UR4, UPT ;  /* 0x000000040600728c */ /* 0x000fe6000bf06270 */
[----:B------:R-:W-:Y:S01]  /*55e0*/  UMOV UR4, UR11 ;  /* 0x0000000b00047c82 */ /* 0x000fe20008000000 */
[----:B------:R-:W-:Y:S02]  /*55f0*/  UISETP.GE.OR UP0, UPT, UR5, UR9, UP0 ;  /* 0x000000090500728c */ /* 0x000fe40008706670 */
[----:B------:R-:W-:Y:S02]  /*5600*/  USHF.R.U32.HI UR4, URZ, UR15, UR4 ;  /* 0x0000000fff047299 */ /* 0x000fe40008011604 */
[----:B------:R-:W-:Y:S02]  /*5610*/  UIMAD.WIDE.U32 UR10, UR5, UR14, URZ ;  /* 0x0000000e050a72a5 */ /* 0x000fe4000f8e00ff */
[----:B------:R-:W-:Y:S04]  /*5620*/  USEL UR12, UR6, UR4, !UP4 ;  /* 0x00000004060c7287 */ /* 0x000fe8000e000000 */
[----:B------:R-:W-:Y:S01]  /*5630*/  UIADD3 UR9, UPT, UPT, -UR12, URZ, URZ ;  /* 0x000000ff0c097290 */ /* 0x000fe2000fffe1ff */
[----:B------:R-:W-:Y:S02]  /*5640*/  @!UP0 UMOV UR4, UR11 ;  /* 0x0000000b00048c82 */ /* 0x000fe40008000000 */
[----:B------:R-:W-:Y:S02]  /*5650*/  @!UP0 USHF.R.U32.HI UR4, URZ, UR15, UR4 ;  /* 0x0000000fff048299 */ /* 0x000fe40008011604 */
[----:B------:R-:W-:Y:S02]  /*5660*/  UIMAD UR9, UR40, UR9, UR6 ;  /* 0x00000009280972a4 */ /* 0x000fe4000f8e0206 */
[----:B------:R-:W-:Y:S04]  /*5670*/  @!UP0 USEL UR4, UR5, UR4, !UP4 ;  /* 0x0000000405048287 */ /* 0x000fe8000e000000 */
[----:B------:R-:W-:Y:S02]  /*5680*/  @!UP0 UIMAD UR9, UR8, UR9, UR4 ;  /* 0x00000009080982a4 */ /* 0x000fe4000f8e0204 */
[----:B------:R-:W-:Y:S02]  /*5690*/  @!UP0 UIADD3 UR10, UPT, UPT, UR12, -UR4, URZ ;  /* 0x800000040c0a8290 */ /* 0x000fe4000fffe0ff */
[----:B------:R-:W-:Y:S02]  /*56a0*/  UIADD3 UR4, UPT, UPT, -UR5, URZ, URZ ;  /* 0x000000ff05047290 */ /* 0x000fe4000fffe1ff */
[----:B------:R-:W-:Y:S02]  /*56b0*/  UIADD3 UR8, UPT, UPT, -UR6, URZ, URZ ;  /* 0x000000ff06087290 */ /* 0x000fe4000fffe1ff */
[----:B------:R-:W-:Y:S02]  /*56c0*/  @!UP0 UIMAD UR6, UR10, UR40, UR5 ;  /* 0x000000280a0682a4 */ /* 0x000fe4000f8e0205 */
[----:B------:R-:W-:Y:S02]  /*56d0*/  UIMAD UR13, UR16, UR4, UR13 ;  /* 0x00000004100d72a4 */ /* 0x000fe4000f8e020d */
[----:B------:R-:W-:Y:S01]  /*56e0*/  UIMAD UR7, UR30, UR8, UR7 ;  /* 0x000000081e0772a4 */ /* 0x000fe2000f8e0207 */
[----:B------:R-:W-:Y:S02]  /*56f0*/  @!UP0 UMOV UR5, UR9 ;  /* 0x0000000900058c82 */ /* 0x000fe40008000000 */
[----:B------:R-:W-:Y:S02]  /*5700*/  UIMAD UR13, UR5, UR16, UR13 ;  /* 0x00000010050d72a4 */ /* 0x000fe4000f8e020d */
[----:B------:R-:W-:Y:S11]  /*5710*/  UIMAD UR7, UR6, UR30, UR7 ;  /* 0x0000001e060772a4 */ /* 0x000ff6000f8e0207 */
[----:B------:R-:W-:Y:S01]  /*5720*/  @!UPT UIADD3 URZ, UPT, UPT, URZ, URZ, URZ ;  /* 0x000000fffffff290 */ /* 0x000fe2000fffe0ff */
.L_x_107:
[----:B------:R-:W2:Y:S01]  /*5730*/  @!UP2 LDCU.128 UR20, c[0x0][0xb10] ;  /* 0x00016200ff14a7ac */ /* 0x000ea20008000c00 */
[C---:B----4-:R-:W-:Y:S02]  /*5740*/  ISETP.NE.U32.AND P1, PT, R4.reuse, RZ, PT ;  /* 0x000000ff0400720c */ /* 0x050fe40003f25070 */
[----:B------:R-:W-:Y:S02]  /*5750*/  ISETP.NE.U32.AND P0, PT, R4, RZ, PT ;  /* 0x000000ff0400720c */ /* 0x000fe40003f05070 */
[C---:B------:R-:W-:Y:S02]  /*5760*/  ISETP.NE.AND.EX P1, PT, R5.reuse, RZ, PT, P1 ;  /* 0x000000ff0500720c */ /* 0x040fe40003f25310 */
[----:B------:R-:W-:Y:S01]  /*5770*/  ISETP.NE.AND.EX P0, PT, R5, RZ, PT, P0 ;  /* 0x000000ff0500720c */ /* 0x000fe20003f05300 */
[----:B------:R-:W3:Y:S01]  /*5780*/  @!UP2 LDCU UR5, c[0x0][0xb0c] ;  /* 0x00016180ff05a7ac */ /* 0x000ee20008000800 */
[----:B------:R-:W-:Y:S01]  /*5790*/  SHF.L.U32 R6, R15, 0x1f, RZ ;  /* 0x0000001f0f067819 */ /* 0x000fe200000006ff */
[----:B--2---:R-:W-:Y:S07]  /*57a0*/  UIMAD.WIDE.U32 UR8, UR13, UR20, URZ ;  /* 0x000000140d0872a5 */ /* 0x004fee000f8e00ff */
[----:B------:R-:W-:Y:S01]  /*57b0*/  @!UP2 UMOV UR4, UR9 ;  /* 0x000000090004ac82 */ /* 0x000fe20008000000 */
[----:B---3--:R-:W-:Y:S02]  /*57c0*/  @!UP2 UISETP.NE.AND UP0, UPT, UR5, 0x1, UPT ;  /* 0x000000010500a88c */ /* 0x008fe4000bf05270 */
[----:B------:R-:W-:Y:S02]  /*57d0*/  @!UP2 USHF.R.U32.HI UR4, URZ, UR21, UR4 ;  /* 0x00000015ff04a299 */ /* 0x000fe40008011604 */
[----:B------:R-:W-:Y:S02]  /*57e0*/  UIMAD.WIDE.U32 UR8, UR7, UR23, URZ ;  /* 0x00000017070872a5 */ /* 0x000fe4000f8e00ff */
[----:B------:R-:W-:Y:S02]  /*57f0*/  @!UP2 USEL UR10, UR13, UR4, !UP0 ;  /* 0x000000040d0aa287 */ /* 0x000fe4000c000000 */
[----:B------:R-:W-:Y:S03]  /*5800*/  @!UP2 UISETP.NE.AND UP0, UPT, UR22, 0x1, UPT ;  /* 0x000000011600a88c */ /* 0x000fe6000bf05270 */
[----:B------:R-:W-:Y:S02]  /*5810*/  @!UP2 UMOV UR6, UR9 ;  /* 0x000000090006ac82 */ /* 0x000fe40008000000 */
[----:B------:R-:W2:Y:S02]  /*5820*/  @!UP2 LDCU UR4, c[0x0][0xb20] ;  /* 0x00016400ff04a7ac */ /* 0x000ea40008000800 */
[----:B--2---:R-:W-:Y:S04]  /*5830*/  @!UP2 USHF.R.U32.HI UR6, URZ, UR4, UR6 ;  /* 0x00000004ff06a299 */ /* 0x004fe80008011606 */
[----:B------:R-:W-:Y:S04]  /*5840*/  @!UP2 USEL UR6, UR7, UR6, !UP0 ;  /* 0x000000060706a287 */ /* 0x000fe8000c000000 */
[----:B------:R-:W-:Y:S02]  /*5850*/  @!UP2 UIADD3 UR4, UPT, UPT, -UR10, UR6, URZ ;  /* 0x000000060a04a290 */ /* 0x000fe4000fffe1ff */
[----:B------:R-:W-:Y:S02]  /*5860*/  @!UP2 UIADD3 UR6, UPT, UPT, UR10, -UR6, URZ ;  /* 0x800000060a06a290 */ /* 0x000fe4000fffe0ff */
[----:B------:R-:W-:Y:S02]  /*5870*/  @!UP2 UIMAD UR13, UR4, UR5, UR13 ;  /* 0x00000005040da2a4 */ /* 0x000fe4000f8e020d */
[----:B------:R-:W-:Y:S01]  /*5880*/  @!UP2 UIMAD UR7, UR6, UR22, UR7 ;  /* 0x000000160607a2a4 */ /* 0x000fe2000f8e0207 */
[----:B------:R-:W-:Y:S11]  /*5890*/  BRA.U UP3, `(.L_x_108) ;  /* 0x0000000103107547 */ /* 0x000ff6000b800000 */
[----:B------:R-:W-:Y:S04]  /*58a0*/  MOV R7, UR34 ;  /* 0x0000002200077c02 */ /* 0x000fe80008000f00 */
[----:B------:R-:W-:Y:S04]  /*58b0*/  SHF.L.U32 R7, R7, 0x1f, RZ ;  /* 0x0000001f07077819 */ /* 0x000fe800000006ff */
[----:B------:R-:W2:Y:S02]  /*58c0*/  SYNCS.PHASECHK.TRANS64.TRYWAIT P2, [UR17+0x238], R7 ;  /* 0x00023807ff0075a7 */ /* 0x000ea40008041111 */
[----:B--2---:R-:W-:Y:S05]  /*58d0*/  @!P2 BRA `(.L_x_109) ;  /* 0x0000003c0014a947 */ /* 0x004fea0003800000 */
.L_x_108:
[----:B------:R-:W-:Y:S05]  /*58e0*/  @!P1 BRA `(.L_x_110) ;  /* 0x0000000000309947 */ /* 0x000fea0003800000 */
[----:B------:R-:W-:Y:S01]  /*58f0*/  ISETP.NE.U32.AND P1, PT, R2, RZ, PT ;  /* 0x000000ff0200720c */ /* 0x000fe20003f25070 */
[----:B------:R-:W2:Y:S01]  /*5900*/  LDCU.64 UR4, c[0x0][0x358] ;  /* 0x00006b00ff0477ac */ /* 0x000ea20008000a00 */
[----:B------:R-:W-:Y:S02]  /*5910*/  IMAD.MOV.U32 R141, RZ, RZ, 0x1 ;  /* 0x00000001ff8d7424 */ /* 0x000fe400078e00ff */
[----:B------:R-:W-:Y:S11]  /*5920*/  ISETP.NE.AND.EX P1, PT, R3, RZ, PT, P1 ;  /* 0x000000ff0300720c */ /* 0x000ff60003f25310 */
[----:B------:R-:W-:Y:S02]  /*5930*/  @!UPT UIADD3 URZ, UPT, UPT, URZ, URZ, URZ ;  /* 0x000000fffffff290 */ /* 0x000fe4000fffe0ff */
[----:B------:R-:W3:Y:S01]  /*5940*/  @P1 LDC.64 R8, c[0x0][0x888] ;  /* 0x00022200ff081b82 */ /* 0x000ee20000000a00 */
[----:B-1----:R-:W-:Y:S04]  /*5950*/  @P1 IMAD R0, R4, UR36, RZ ;  /* 0x0000002404001c24 */ /* 0x002fe8000f8e02ff */
[----:B---3--:R-:W-:Y:S04]  /*5960*/  @P1 IMAD.WIDE R8, R0, 0x4, R8 ;  /* 0x0000000400081825 */ /* 0x008fe800078e0208 */
[----:B------:R-:W-:Y:S01]  /*5970*/  HFMA2 R0, -RZ, RZ, 0, 5.9604644775390625e-08 ;  /* 0x00000001ff007431 */ /* 0x000fe200000001ff */
[----:B--2--5:R2:W5:Y:S04]  /*5980*/  @P1 LDG.E R71, desc[UR4][R8.64] ;  /* 0x0000000408471981 */ /* 0x024568000c1e1900 */
[----:B------:R-:W-:Y:S01]  /*5990*/  @!P1 PRMT R141, R0, 0x7610, R141 ;  /* 0x00007610008d9816 */ /* 0x000fe2000000008d */
[----:B--2---:R-:W3:Y:S06]  /*59a0*/  @!P1 LDC R71, c[0x0][0x880] ;  /* 0x00022000ff479b82 */ /* 0x004eec0000000800 */
.L_x_110:
[----:B---3-5:R-:W-:Y:S01]  /*59b0*/  @!P0 FSETP.EQ.AND P1, PT, R71, RZ, PT ;  /* 0x000000ff4700820b */ /* 0x028fe20003f22000 */
[----:B------:R-:W-:Y:S01]  /*59c0*/  @!UPT UIADD3 URZ, UPT, UPT, URZ, URZ, URZ ;  /* 0x000000fffffff290 */ /* 0x000fe2000fffe0ff */
[----:B------:R-:W-:Y:S11]  /*59d0*/  @!P0 BRA `(.L_x_111) ;  /* 0x0000000000188947 */ /* 0x000ff60003800000 */
[----:B------:R-:W-:Y:S02]  /*59e0*/  LOP3.LUT P0, RZ, R141, 0xff, RZ, 0xc0, !PT ;  /* 0x000000ff8dff7812 */ /* 0x000fe4000780c0ff */
[----:B------:R-:W-:Y:S04]  /*59f0*/  ISETP.NE.U32.AND P1, PT, R2, RZ, PT ;  /* 0x000000ff0200720c */ /* 0x000fe80003f25070 */
[----:B------:R-:W-:Y:S04]  /*5a00*/  ISETP.NE.AND.EX P1, PT, R3, RZ, PT, P1 ;  /* 0x000000ff0300720c */ /* 0x000fe80003f25310 */
[----:B------:R-:W-:Y:S03]  /*5a10*/  PLOP3.LUT P1, PT, P1, PT, PT, 0x8, 0x80 ;  /* 0x000000000080781c */ /* 0x000fe60000f2e170 */
[----:B------:R-:W-:Y:S11]  /*5a20*/  @P0 FSETP.EQ.AND P1, PT, R71, RZ, PT ;  /* 0x000000ff4700020b */ /* 0x000ff60003f22000 */
[----:B------:R-:W-:Y:S02]  /*5a30*/  @!UPT UIADD3 URZ, UPT, UPT, URZ, URZ, URZ ;  /* 0x000000fffffff290 */ /* 0x000fe4000fffe0ff */
.L_x_111:
[----:B------:R-:W2:Y:S01]  /*5a40*/  SYNCS.PHASECHK.TRANS64.TRYWAIT P0, [UR17+0x228], R6 ;  /* 0x00022806ff0075a7 */ /* 0x000ea20008001111 */
[----:B------:R-:W-:Y:S02]  /*5a50*/  ELECT P2, URZ, PT ;  /* 0x0000000000ff782f */ /* 0x000fe40003840000 */
[----:B------:R-:W-:Y:S01]  /*5a60*/  IADD3 R14, PT, PT, R14, 0x1, RZ ;  /* 0x000000010e0e7810 */ /* 0x000fe20007ffe0ff */
[----:B--2---:R-:W-:Y:S10]  /*5a70*/  @!P0 BRA `(.L_x_112) ;  /* 0x0000003800c48947 */ /* 0x004ff40003800000 */
.L_x_223:
[----:B------:R-:W-:Y:S01]  /*5a80*/  PLOP3.LUT P1, PT, P1, P2, PT, 0xf2, 0x2f ;  /* 0x00000000002f781c */ /* 0x000fe20000f25e72 */
[----:B------:R-:W-:Y:S01]  /*5a90*/  UMOV UR18, 0x0 ;  /* 0x0000000000127882 */ /* 0x000fe20000000000 */
[----:B------:R-:W-:Y:S01]  /*5aa0*/  UMOV UR19, 0x10000000 ;  /* 0x1000000000137882 */ /* 0x000fe20000000000 */
[----:B------:R-:W-:Y:S01]  /*5ab0*/  UMOV UR12, UR36 ;  /* 0x00000024000c7c82 */ /* 0x000fe20008000000 */
[----:B------:R-:W-:Y:S01]  /*5ac0*/  LOP3.LUT R15, R15, 0x1, RZ, 0x3c, !PT ;  /* 0x000000010f0f7812 */ /* 0x000fe200078e3cff */
[----:B------:R-:W-:Y:S01]  /*5ad0*/  UPLOP3.LUT UP3, UPT, UPT, UPT, UPT, 0x80, 0x8 ;  /* 0x000000000008789c */ /* 0x000fe20003f6f070 */
[----:B------:R-:W-:Y:S07]  /*5ae0*/  UMOV UR36, UR24 ;  /* 0x0000001800247c82 */ /* 0x000fee0008000000 */
[----:B-1----:R-:W-:Y:S01]  /*5af0*/  @!P1 IADD3 R6, P0, PT, R16, 0x580, RZ ;  /* 0x0000058010069810 */ /* 0x002fe20007f1e0ff */
[----:B------:R-:W-:Y:S03]  /*5b00*/  VOTEU.ALL UP0, P1 ;  /* 0x0000000000ff7886 */ /* 0x000fe60000800000 */
[----:B------:R-:W-:Y:S01]  /*5b10*/  @!P1 R2UR UR5, R6 ;  /* 0x00000000060592ca */ /* 0x000fe200000e0000 */
[----:B------:R-:W-:Y:S01]  /*5b20*/  @!P1 IMAD.X R0, RZ, RZ, R17, P0 ;  /* 0x000000ffff009224 */ /* 0x000fe200000e0611 */
[----:B------:R-:W-:Y:S01]  /*5b30*/  @!UP0 USHF.L.U32 UR10, UR45, 0x6, URZ ;  /* 0x000000062d0a8899 */ /* 0x000fe200080006ff */
[----:B------:R-:W-:Y:S01]  /*5b40*/  ISETP.NE.AND P0, PT, R14, 0x2, PT ;  /* 0x000000020e00780c */ /* 0x000fe20003f05270 */
[----:B------:R-:W-:Y:S02]  /*5b50*/  @!UP0 USHF.L.U32 UR11, UR46, 0x7, URZ ;  /* 0x000000072e0b8899 */ /* 0x000fe400080006ff */
[----:B------:R-:W-:Y:S01]  /*5b60*/  @!P1 R2UR UR4, R0 ;  /* 0x00000000000492ca */ /* 0x000fe200000e0000 */
[----:B------:R-:W-:Y:S01]  /*5b70*/  @!UP0 UIADD3 UR8, UPT, UPT, UR17, 0x400, URZ ;  /* 0x0000040011088890 */ /* 0x000fe2000fffe0ff */
[----:B------:R-:W-:Y:S01]  /*5b80*/  SEL R0, RZ, 0x1, P0 ;  /* 0x00000001ff007807 */ /* 0x000fe20000000000 */
[----:B------:R-:W-:Y:S01]  /*5b90*/  @!UP0 UIADD3 UR9, UPT, UPT, UR17, 0x220, URZ ;  /* 0x0000022011098890 */ /* 0x000fe2000fffe0ff */
[----:B------:R-:W-:Y:S01]  /*5ba0*/  SEL R14, R14, RZ, P0 ;  /* 0x000000ff0e0e7207 */ /* 0x000fe20000000000 */
[----:B------:R-:W-:Y:S01]  /*5bb0*/  VOTEU.ALL UP0, P1 ;  /* 0x0000000000ff7886 */ /* 0x000fe20000800000 */
[----:B------:R-:W-:Y:S01]  /*5bc0*/  LOP3.LUT R13, R13, R0, RZ, 0x3c, !PT ;  /* 0x000000000d0d7212 */ /* 0x000fe200078e3cff */
[----:B------:R-:W-:Y:S01]  /*5bd0*/  IMAD.U32 R6, RZ, RZ, UR5 ;  /* 0x00000005ff067e24 */ /* 0x000fe2000f8e00ff */
[----:B------:R-:W-:Y:S02]  /*5be0*/  UIADD3 UR45, UPT, UPT, UR7, UR55, URZ ;  /* 0x00000037072d7290 */ /* 0x000fe4000fffe0ff */
[----:B------:R-:W-:Y:S03]  /*5bf0*/  UIADD3 UR46, UPT, UPT, UR13, UR58, URZ ;  /* 0x0000003a0d2e7290 */ /* 0x000fe6000fffe0ff */
[----:B------:R-:W-:Y:S01]  /*5c00*/  IMAD.U32 R7, RZ, RZ, UR4 ;  /* 0x00000004ff077e24 */ /* 0x000fe2000f8e00ff */
[----:B------:R-:W-:Y:S04]  /*5c10*/  @!P1 R2UR UR4, R6 ;  /* 0x00000000060492ca */ /* 0x000fe800000e0000 */
[----:B------:R-:W-:Y:S11]  /*5c20*/  @!P1 R2UR UR5, R7 ;  /* 0x00000000070592ca */ /* 0x000ff600000e0000 */
[----:B------:R-:W-:Y:S02]  /*5c30*/  @!UPT UIADD3 URZ, UPT, UPT, URZ, URZ, URZ ;  /* 0x000000fffffff290 */ /* 0x000fe4000fffe0ff */
[----:B------:R2:W-:Y:S01]  /*5c40*/  @!UP0 UTMALDG.3D [UR8], [UR4], desc[UR18] ;  /* 0x00001208040085b4 */ /* 0x0005e20008011000 */
[----:B------:R2:W-:Y:S01]  /*5c50*/  @!P1 SYNCS.ARRIVE.TRANS64.RED.A0TR RZ, [UR17+0x220], R12 ;  /* 0x0002200cffff99a7 */ /* 0x0005e20008300411 */
[----:B------:R-:W-:Y:S01]  /*5c60*/  SYNCS.ARRIVE.TRANS64.RED.A1T0 RZ, [UR27], RZ ;  /* 0x000000ffffff79a7 */ /* 0x000fe2000810041b */
[----:B------:R-:W-:Y:S05]  /*5c70*/  BRA.U UP1, `(.L_x_113) ;  /* 0xfffffff5018c7547 */ /* 0x000fea000b83ffff */
[----:B------:R-:W-:Y:S07]  /*5c80*/  MOV R0, UR17 ;  /* 0x0000001100007c02 */ /* 0x000fee0008000f00 */
.L_x_114:
[----:B-1----:R-:W-:-:S04]  /*5c90*/  SHF.L.U32 R2, R15, 0x1f, RZ ;  /* 0x0000001f0f027819 */ /* 0x002fc800000006ff */
[----:B------:R1:W3:Y:S03]  /*5ca0*/  SYNCS.PHASECHK.TRANS64.TRYWAIT P0, [R0+URZ+0x228], R2 ;  /* 0x00022802000075a7 */ /* 0x0002e600080011ff */
[----:B---3--:R-:W-:Y:S05]  /*5cb0*/  @!P0 NANOSLEEP.SYNCS 0x989680 ;  /* 0x009896800000895d */ /* 0x008fea0003900000 */
[----:B------:R-:W3:Y:S02]  /*5cc0*/  @!P0 SYNCS.PHASECHK.TRANS64 P0, [R0+URZ+0x228], R2 ;  /* 0x00022802000085a7 */ /* 0x000ee400080010ff */
[----:B--23--:R-:W-:Y:S05]  /*5cd0*/  @P0 EXIT ;  /* 0x000000000000094d */ /* 0x00cfea0003800000 */
[----:B------:R-:W-:Y:S05]  /*5ce0*/  BRA `(.L_x_114) ;  /* 0xfffffffc00e87947 */ /* 0x000fea000383ffff */
.L_x_105:
[----:B------:R-:W-:-:S06]  /*5cf0*/  UISETP.GE.AND UP0, UPT, UR22, 0x4, UPT ;  /* 0x000000041600788c */ /* 0x000fcc000bf06270 */
[----:B------:R-:W-:-:S13]  /*5d00*/  PLOP3.LUT P0, PT, PT, PT, UP0, 0x80, 0x8 ;  /* 0x000000000008781c */ /* 0x000fda0003f0f008 */
[----:B------:R-:W-:Y:S05]  /*5d10*/  @!P0 EXIT ;  /* 0x000000000000894d */ /* 0x000fea0003800000 */
[----:B------:R-:W-:Y:S01]  /*5d20*/  BAR.SYNC.DEFER_BLOCKING 0x6, 0xa0 ;  /* 0x0182800000007b1d */ /* 0x000fe20000010000 */
[C---:B------:R-:W-:Y:S02]  /*5d30*/  IMAD.SHL.U32 R4, R131.reuse, 0x40, RZ ;  /* 0x0000004083047824 */ /* 0x040fe400078e00ff */
[----:B------:R-:W-:Y:S02]  /*5d40*/  HFMA2 R68, -RZ, RZ, 0, 0 ;  /* 0x00000000ff447431 */ /* 0x000fe400000001ff */
[C---:B------:R-:W-:Y:S01]  /*5d50*/  IMAD.SHL.U32 R140, R131.reuse, 0x8, RZ ;  /* 0x00000008838c7824 */ /* 0x040fe200078e00ff */
[----:B------:R-:W-:Y:S01]  /*5d60*/  CS2R R144, SRZ ;  /* 0x0000000000907805 */ /* 0x000fe2000001ff00 */
[C---:B------:R-:W-:Y:S01]  /*5d70*/  IMAD.SHL.U32 R147, R131.reuse, 0x10, RZ ;  /* 0x0000001083937824 */ /* 0x040fe200078e00ff */
[----:B------:R-:W-:Y:S01]  /*5d80*/  UMOV UR44, 0x400 ;  /* 0x00000400002c7882 */ /* 0x000fe20000000000 */
[----:B------:R-:W-:Y:S01]  /*5d90*/  LOP3.LUT R5, R4, 0x180, RZ, 0xc0, !PT ;  /* 0x0000018004057812 */ /* 0x000fe200078ec0ff */
[----:B------:R-:W-:Y:S01]  /*5da0*/  ULEA UR44, UR61, UR44, 0x18 ;  /* 0x0000002c3d2c7291 */ /* 0x000fe2000f8ec0ff */
[----:B------:R-:W1:Y:S01]  /*5db0*/  LDC.64 R136, c[0x0][0x888] ;  /* 0x00022200ff887b82 */ /* 0x000e620000000a00 */
[----:B------:R-:W-:Y:S01]  /*5dc0*/  IMAD.U32 R69, R131, 0x10000, RZ ;  /* 0x0001000083457824 */ /* 0x000fe200078e00ff */
[----:B------:R-:W-:Y:S01]  /*5dd0*/  LOP3.LUT R140, R5, 0x30, R140, 0xf8, !PT ;  /* 0x00000030058c7812 */ /* 0x000fe200078ef88c */
[----:B------:R-:W-:Y:S01]  /*5de0*/  UIADD3 UR4, UPT, UPT, UR44, 0x2400, URZ ;  /* 0x000024002c047890 */ /* 0x000fe2000fffe0ff */
[----:B------:R-:W-:Y:S01]  /*5df0*/  LOP3.LUT R149, R147, 0x20, RZ, 0xc0, !PT ;  /* 0x0000002093957812 */ /* 0x000fe200078ec0ff */
[----:B------:R-:W-:Y:S01]  /*5e00*/  IMAD.MOV.U32 R146, RZ, RZ, RZ ;  /* 0x000000ffff927224 */ /* 0x000fe200078e00ff */
[----:B------:R-:W-:Y:S01]  /*5e10*/  LOP3.LUT R140, R140, 0x1e40, R4, 0xf8, !PT ;  /* 0x00001e408c8c7812 */ /* 0x000fe200078ef804 */
[----:B------:R-:W-:Y:S01]  /*5e20*/  IMAD.MOV.U32 R143, RZ, RZ, RZ ;  /* 0x000000ffff8f7224 */ /* 0x000fe200078e00ff */
[----:B------:R-:W2:Y:S01]  /*5e30*/  LDC.64 R138, c[0x0][0x890] ;  /* 0x00022400ff8a7b82 */ /* 0x000ea20000000a00 */
[----:B------:R-:W-:Y:S01]  /*5e40*/  LOP3.LUT R69, R69, 0x600000, RZ, 0xc0, !PT ;  /* 0x0060000045457812 */ /* 0x000fe200078ec0ff */
[----:B------:R-:W3:Y:S01]  /*5e50*/  LDCU UR53, c[0x0][0x370] ;  /* 0x00006e00ff3577ac */ /* 0x000ee20008000800 */
[----:B------:R-:W-:Y:S01]  /*5e60*/  VIADD R148, R140, UR44 ;  /* 0x0000002c8c947c36 */ /* 0x000fe20008000000 */
[----:B------:R-:W-:-:S02]  /*5e70*/  LOP3.LUT R147, R147, 0x40, RZ, 0xc0, !PT ;  /* 0x0000004093937812 */ /* 0x000fc400078ec0ff */
[----:B------:R-:W-:Y:S01]  /*5e80*/  MOV R150, UR4 ;  /* 0x0000000400967c02 */ /* 0x000fe20008000f00 */
[----:B------:R-:W4:Y:S01]  /*5e90*/  LDS R0, [UR44+0x2f0] ;  /* 0x0002f02cff007984 */ /* 0x000f220008000800 */
[----:B------:R-:W1:Y:S01]  /*5ea0*/  LDC.64 R134, c[0x0][0x8b0] ;  /* 0x00022c00ff867b82 */ /* 0x000e620000000a00 */
[--C-:B------:R-:W-:Y:S01]  /*5eb0*/  IADD3 R149, PT, PT, -R149, 0x400, R148.reuse ;  /* 0x0000040095957810 */ /* 0x100fe20007ffe194 */
[----:B------:R-:W1:Y:S01]  /*5ec0*/  LDCU.64 UR62, c[0x0][0x348] ;  /* 0x00006900ff3e77ac */ /* 0x000e620008000a00 */
[----:B------:R-:W-:-:S03]  /*5ed0*/  IADD3 R148, PT, PT, -R147, 0x400, R148 ;  /* 0x0000040093947810 */ /* 0x000fc60007ffe194 */
[----:B------:R-:W-:Y:S01]  /*5ee0*/  IMAD.IADD R147, R149, 0x1, -R147 ;  /* 0x0000000195937824 */ /* 0x000fe200078e0a93 */
[----:B------:R-:W1:Y:S01]  /*5ef0*/  LDCU UR41, c[0x0][0xb0c] ;  /* 0x00016180ff2977ac */ /* 0x000e620008000800 */
[----:B------:R-:W1:Y:S01]  /*5f00*/  LDC.64 R132, c[0x0][0x8a8] ;  /* 0x00022a00ff847b82 */ /* 0x000e620000000a00 */
[----:B------:R-:W1:Y:S01]  /*5f10*/  LDCU UR39, c[0x0][0xb30] ;  /* 0x00016600ff2777ac */ /* 0x000e620008000800 */
[----:B------:R-:W1:Y:S01]  /*5f20*/  LDCU.64 UR56, c[0x0][0x888] ;  /* 0x00011100ff3877ac */ /* 0x000e620008000a00 */
[----:B------:R-:W1:Y:S01]  /*5f30*/  LDCU.64 UR42, c[0x0][0xb28] ;  /* 0x00016500ff2a77ac */ /* 0x000e620008000a00 */
[----:B------:R-:W1:Y:S01]  /*5f40*/  LDCU.128 UR48, c[0x0][0xb10] ;  /* 0x00016200ff3077ac */ /* 0x000e620008000c00 */
[----:B------:R-:W1:Y:S01]  /*5f50*/  LDCU UR52, c[0x0][0x374] ;  /* 0x00006e80ff3477ac */ /* 0x000e620008000800 */
[----:B------:R-:W-:Y:S01]  /*5f60*/  UIADD3 UR59, UPT, UPT, UR44, 0x400, URZ ;  /* 0x000004002c3b7890 */ /* 0x000fe2000fffe0ff */
[----:B---34-:R-:W-:-:S11]  /*5f70*/  IMAD.IADD R69, R0, 0x1, R69 ;  /* 0x0000000100457824 */ /* 0x018fd600078e0245 */
.L_x_132:
[----:B------:R-:W-:Y:S02]  /*5f80*/  LEA R3, R143, UR44, 0x3 ;  /* 0x0000002c8f037c11 */ /* 0x000fe4000f8e18ff */
[----:B------:R-:W-:Y:S02]  /*5f90*/  SHF.L.U32 R0, R145, 0x1f, RZ ;  /* 0x0000001f91007819 */ /* 0x000fe400000006ff */
[----:B-1----:R-:W-:Y:S02]  /*5fa0*/  LEA R4, R143, UR44, 0x4 ;  /* 0x0000002c8f047c11 */ /* 0x002fe4000f8e20ff */
[----:B------:R-:W3:Y:S02]  /*5fb0*/  SYNCS.PHASECHK.TRANS64.TRYWAIT P0, [R3+URZ+0x240], R0 ;  /* 0x00024000030075a7 */ /* 0x000ee400080011ff */
[----:B--23--:R-:W-:Y:S05]  /*5fc0*/  @!P0 BRA `(.L_x_115) ;  /* 0x0000003400888947 */ /* 0x00cfea0003800000 */
.L_x_224:
[----:B------:R-:W4:Y:S01]  /*5fd0*/  LDS.128 R4, [R4+0x2d0] ;  /* 0x0002d00004047984 */ /* 0x000f220000000c00 */
[----:B------:R-:W-:Y:S01]  /*5fe0*/  UISETP.GE.AND UP0, UPT, UR40, 0x1, UPT ;  /* 0x000000012800788c */ /* 0x000fe2000bf06270 */
[----:B------:R-:W-:Y:S01]  /*5ff0*/  @!PT LDS RZ, [RZ] ;  /* 0x00000000fffff984 */ /* 0x000fe20000000800 */
[----:B------:R-:W-:Y:S01]  /*6000*/  @!PT LDS RZ, [RZ] ;  /* 0x00000000fffff984 */ /* 0x000fe20000000800 */
[----:B------:R-:W-:Y:S01]  /*6010*/  @!PT LDS RZ, [RZ] ;  /* 0x00000000fffff984 */ /* 0x000fe20000000800 */
[----:B------:R-:W-:Y:S01]  /*6020*/  @!PT LDS RZ, [RZ] ;  /* 0x00000000fffff984 */ /* 0x000fe20000000800 */
[----:B------:R1:W-:Y:S06]  /*6030*/  MEMBAR.ALL.CTA ;  /* 0x0000000000007992 */ /* 0x0003ec0000008000 */
[----:B-1----:R-:W1:Y:S01]  /*6040*/  FENCE.VIEW.ASYNC.S ;  /* 0x00000000000073c6 */ /* 0x002e620000000000 */
[----:B----4-:R-:W-:Y:S11]  /*6050*/  LOP3.LUT P0, RZ, R6, 0x1, RZ, 0xc0, !PT ;  /* 0x0000000106ff7812 */ /* 0x010ff6000780c0ff */
[----:B------:R-:W-:Y:S02]  /*6060*/  @!UPT UIADD3 URZ, UPT, UPT, URZ, URZ, URZ ;  /* 0x000000fffffff290 */ /* 0x000fe4000fffe0ff */
[----:B-1----:R-:W-:Y:S01]  /*6070*/  VOTEU.ANY UP1, P0 ;  /* 0x0000000000ff7886 */ /* 0x002fe20000020100 */
[----:B------:R-:W-:Y:S01]  /*6080*/  PLOP3.LUT P0, PT, PT, PT, UP1, 0x80, 0x8 ;  /* 0x000000000008781c */ /* 0x000fe20003f0f018 */
[----:B------:R-:W-:Y:S11]  /*6090*/  UP2UR UR47, UPR, URZ, 0x2 ;  /* 0x00000002ff2f7883 */ /* 0x000ff60008000000 */
[----:B------:R-:W-:Y:S01]  /*60a0*/  @!UPT UIADD3 URZ, UPT, UPT, URZ, URZ, URZ ;  /* 0x000000fffffff290 */ /* 0x000fe2000fffe0ff */
[----:B---3--:R-:W-:Y:S02]  /*60b0*/  @P0 SHF.R.U32.HI R0, RZ, 0x10, R5 ;  /* 0x00000010ff000819 */ /* 0x008fe40000011605 */
        /* <DEDUP_REMOVED lines=12> */
[----:B------:R-:W3:Y:S01]  /*6180*/  LDCU UR12, c[0x0][0xb20] ;  /* 0x00016400ff0c77ac */ /* 0x000ee20008000800 */
[----:B------:R-:W-:Y:S02]  /*6190*/  UIMAD.WIDE.U32 UR4, UR52, UR51, URZ ;  /* 0x00000033340472a5 */ /* 0x000fe4000f8e00ff */
[----:B------:R-:W-:Y:S02]  /*61a0*/  UIMAD.WIDE.U32 UR6, UR53, UR48, URZ ;  /* 0x00000030350672a5 */ /* 0x000fe4000f8e00ff */
[----:B------:R-:W-:Y:S02]  /*61b0*/  UISETP.NE.AND UP0, UPT, UR50, 0x1, UPT ;  /* 0x000000013200788c */ /* 0x000fe4000bf05270 */
[----:B------:R-:W-:Y:S02]  /*61c0*/  UIMAD.WIDE.U32 UR8, UR37, UR51, URZ ;  /* 0x00000033250872a5 */ /* 0x000fe4000f8e00ff */
[----:B------:R-:W-:Y:S02]  /*61d0*/  UIMAD.WIDE.U32 UR10, UR38, UR48, URZ ;  /* 0x00000030260a72a5 */ /* 0x000fe4000f8e00ff */
[----:B------:R-:W-:Y:S02]  /*61e0*/  UISETP.NE.AND UP1, UPT, UR41, 0x1, UPT ;  /* 0x000000012900788c */ /* 0x000fe4000bf25270 */
[----:B------:R-:W-:Y:S01]  /*61f0*/  UISETP.NE.AND UP2, UPT, UR40, 0x1, UPT ;  /* 0x000000012800788c */ /* 0x000fe2000bf45270 */
[----:B------:R-:W-:Y:S02]  /*6200*/  UMOV UR4, UR5 ;  /* 0x0000000500047c82 */ /* 0x000fe40008000000 */
[----:B---3--:R-:W-:Y:S03]  /*6210*/  USHF.R.U32.HI UR5, URZ, UR12, UR4 ;  /* 0x0000000cff057299 */ /* 0x008fe60008011604 */
[----:B------:R-:W-:Y:S02]  /*6220*/  UMOV UR4, UR7 ;  /* 0x0000000700047c82 */ /* 0x000fe40008000000 */
[----:B------:R-:W-:Y:S02]  /*6230*/  USHF.R.U32.HI UR7, URZ, UR49, UR4 ;  /* 0x00000031ff077299 */ /* 0x000fe40008011604 */
[----:B------:R-:W-:Y:S02]  /*6240*/  USEL UR4, UR52, UR5, !UP0 ;  /* 0x0000000534047287 */ /* 0x000fe4000c000000 */
[----:B------:R-:W-:Y:S01]  /*6250*/  USEL UR7, UR53, UR7, !UP1 ;  /* 0x0000000735077287 */ /* 0x000fe2000c800000 */
[----:B------:R-:W-:Y:S01]  /*6260*/  UMOV UR5, UR9 ;  /* 0x0000000900057c82 */ /* 0x000fe20008000000 */
[----:B------:R-:W-:Y:S02]  /*6270*/  UIMAD.WIDE.U32 UR8, UR4, UR42, URZ ;  /* 0x0000002a040872a5 */ /* 0x000fe4000f8e00ff */
[----:B------:R-:W-:Y:S03]  /*6280*/  USHF.R.U32.HI UR6, URZ, UR12, UR5 ;  /* 0x0000000cff067299 */ /* 0x000fe60008011605 */
[----:B------:R-:W-:Y:S01]  /*6290*/  UMOV UR5, UR11 ;  /* 0x0000000b00057c82 */ /* 0x000fe20008000000 */
[----:B------:R-:W-:Y:S02]  /*62a0*/  UIMAD.WIDE.U32 UR10, UR7, UR42, URZ ;  /* 0x0000002a070a72a5 */ /* 0x000fe4000f8e00ff */
[----:B------:R-:W-:Y:S02]  /*62b0*/  USHF.R.U32.HI UR12, URZ, UR49, UR5 ;  /* 0x00000031ff0c7299 */ /* 0x000fe40008011605 */
[----:B------:R-:W-:Y:S01]  /*62c0*/  USEL UR6, UR37, UR6, !UP0 ;  /* 0x0000000625067287 */ /* 0x000fe2000c000000 */
[----:B------:R-:W-:Y:S02]  /*62d0*/  UMOV UR5, UR9 ;  /* 0x0000000900057c82 */ /* 0x000fe40008000000 */
[----:B------:R-:W-:Y:S01]  /*62e0*/  UMOV UR10, UR11 ;  /* 0x0000000b000a7c82 */ /* 0x000fe20008000000 */
[----:B------:R-:W-:Y:S02]  /*62f0*/  @UP2 USHF.R.U32.HI UR4, URZ, UR43, UR5 ;  /* 0x0000002bff042299 */ /* 0x000fe40008011605 */
[----:B------:R-:W-:Y:S02]  /*6300*/  @UP2 USHF.R.U32.HI UR7, URZ, UR43, UR10 ;  /* 0x0000002bff072299 */ /* 0x000fe4000801160a */
[----:B------:R-:W-:Y:S02]  /*6310*/  UIMAD UR4, UR40, UR4, URZ ;  /* 0x00000004280472a4 */ /* 0x000fe4000f8e02ff */
[----:B------:R-:W-:Y:S02]  /*6320*/  UIMAD.WIDE.U32 UR10, UR6, UR42, URZ ;  /* 0x0000002a060a72a5 */ /* 0x000fe4000f8e00ff */
[----:B------:R-:W-:Y:S02]  /*6330*/  USEL UR5, UR38, UR12, !UP1 ;  /* 0x0000000c26057287 */ /* 0x000fe4000c800000 */
[----:B------:R-:W-:Y:S02]  /*6340*/  UIMAD UR8, UR40, UR7, URZ ;  /* 0x00000007280872a4 */ /* 0x000fe4000f8e02ff */
[----:B------:R-:W-:Y:S03]  /*6350*/  UISETP.GE.AND UP0, UPT, UR6, UR4, UPT ;  /* 0x000000040600728c */ /* 0x000fe6000bf06270 */
[----:B------:R-:W-:Y:S01]  /*6360*/  UMOV UR4, UR11 ;  /* 0x0000000b00047c82 */ /* 0x000fe20008000000 */
[----:B------:R-:W-:Y:S02]  /*6370*/  UISETP.GE.OR UP0, UPT, UR5, UR8, UP0 ;  /* 0x000000080500728c */ /* 0x000fe40008706670 */
[----:B------:R-:W-:Y:S02]  /*6380*/  USHF.R.U32.HI UR4, URZ, UR43, UR4 ;  /* 0x0000002bff047299 */ /* 0x000fe40008011604 */
[----:B------:R-:W-:Y:S02]  /*6390*/  UIMAD.WIDE.U32 UR8, UR5, UR42, URZ ;  /* 0x0000002a050872a5 */ /* 0x000fe4000f8e00ff */
[----:B------:R-:W-:Y:S02]  /*63a0*/  USEL UR11, UR6, UR4, !UP2 ;  /* 0x00000004060b7287 */ /* 0x000fe4000d000000 */
[----:B------:R-:W-:Y:S02]  /*63b0*/  UIADD3 UR8, UPT, UPT, -UR5, URZ, URZ ;  /* 0x000000ff05087290 */ /* 0x000fe4000fffe1ff */
[----:B------:R-:W-:Y:S01]  /*63c0*/  UIADD3 UR10, UPT, UPT, -UR11, URZ, URZ ;  /* 0x000000ff0b0a7290 */ /* 0x000fe2000fffe1ff */
[----:B------:R-:W-:Y:S01]  /*63d0*/  @!UP0 UMOV UR4, UR9 ;  /* 0x0000000900048c82 */ /* 0x000fe20008000000 */
[----:B------:R-:W-:Y:S02]  /*63e0*/  UIADD3 UR9, UPT, UPT, -UR6, URZ, URZ ;  /* 0x000000ff06097290 */ /* 0x000fe4000fffe1ff */
[----:B------:R-:W-:Y:S02]  /*63f0*/  @!UP0 USHF.R.U32.HI UR4, URZ, UR43, UR4 ;  /* 0x0000002bff048299 */ /* 0x000fe40008011604 */
[----:B------:R-:W-:Y:S02]  /*6400*/  UIMAD UR10, UR40, UR10, UR6 ;  /* 0x0000000a280a72a4 */ /* 0x000fe4000f8e0206 */
[----:B------:R-:W-:Y:S04]  /*6410*/  @!UP0 USEL UR4, UR5, UR4, !UP2 ;  /* 0x0000000405048287 */ /* 0x000fe8000d000000 */
[----:B------:R-:W-:Y:S02]  /*6420*/  @!UP0 UIMAD UR10, UR7, UR10, UR4 ;  /* 0x0000000a070a82a4 */ /* 0x000fe4000f8e0204 */
[----:B------:R-:W-:Y:S02]  /*6430*/  @!UP0 UIADD3 UR11, UPT, UPT, UR11, -UR4, URZ ;  /* 0x800000040b0b8290 */ /* 0x000fe4000fffe0ff */
[----:B------:R-:W-:Y:S02]  /*6440*/  UIMAD UR7, UR41, UR8, UR38 ;  /* 0x00000008290772a4 */ /* 0x000fe4000f8e0226 */
[----:B------:R-:W-:Y:S02]  /*6450*/  @!UP0 UIMAD UR6, UR11, UR40, UR5 ;  /* 0x000000280b0682a4 */ /* 0x000fe4000f8e0205 */
[----:B------:R-:W-:Y:S01]  /*6460*/  UIMAD UR4, UR50, UR9, UR37 ;  /* 0x00000009320472a4 */ /* 0x000fe2000f8e0225 */
[----:B------:R-:W-:Y:S02]  /*6470*/  @!UP0 UMOV UR5, UR10 ;  /* 0x0000000a00058c82 */ /* 0x000fe40008000000 */
[----:B------:R-:W-:Y:S02]  /*6480*/  UIMAD UR38, UR5, UR41, UR7 ;  /* 0x00000029052672a4 */ /* 0x000fe4000f8e0207 */
[----:B------:R-:W-:Y:S11]  /*6490*/  UIMAD UR37, UR6, UR50, UR4 ;  /* 0x00000032062572a4 */ /* 0x000ff6000f8e0204 */
[----:B------:R-:W-:Y:S01]  /*64a0*/  @!UPT UIADD3 URZ, UPT, UPT, URZ, URZ, URZ ;  /* 0x000000fffffff290 */ /* 0x000fe2000fffe0ff */
.L_x_116:
[----:B------:R-:W-:Y:S01]  /*64b0*/  UISETP.NE.AND UP0, UPT, UR39, 0x1, UPT ;  /* 0x000000012700788c */ /* 0x000fe2000bf05270 */
[----:B------:R-:W-:Y:S10]  /*64c0*/  IADD3 R143, PT, PT, R143, 0x1, RZ ;  /* 0x000000018f8f7810 */ /* 0x000ff40007ffe0ff */
[----:B------:R-:W3:Y:S01]  /*64d0*/  @!UP0 LDCU.128 UR12, c[0x0][0xb10] ;  /* 0x00016200ff0c87ac */ /* 0x000ee20008000c00 */
[----:B------:R-:W4:Y:S01]  /*64e0*/  @!UP0 LDCU UR5, c[0x0][0xb0c] ;  /* 0x00016180ff0587ac */ /* 0x000f220008000800 */
[----:B------:R-:W2:Y:S01]  /*64f0*/  @!UP0 LDCU UR10, c[0x0][0xb20] ;  /* 0x00016400ff0a87ac */ /* 0x000ea20008000800 */
[----:B---3--:R-:W-:Y:S02]  /*6500*/  UIMAD.WIDE.U32 UR8, UR38, UR12, URZ ;  /* 0x0000000c260872a5 */ /* 0x008fe4000f8e00ff */
[----:B------:R-:W-:Y:S02]  /*6510*/  UIMAD.WIDE.U32 UR6, UR37, UR15, URZ ;  /* 0x0000000f250672a5 */ /* 0x000fe4000f8e00ff */
[----:B------:R-:W-:Y:S03]  /*6520*/  @!UP0 UISETP.NE.AND UP1, UPT, UR14, 0x1, UPT ;  /* 0x000000010e00888c */ /* 0x000fe6000bf25270 */
[----:B------:R-:W-:Y:S01]  /*6530*/  @!UP0 UMOV UR4, UR9 ;  /* 0x0000000900048c82 */ /* 0x000fe20008000000 */
[----:B----4-:R-:W-:Y:S02]  /*6540*/  @!UP0 UISETP.NE.AND UP2, UPT, UR5, 0x1, UPT ;  /* 0x000000010500888c */ /* 0x010fe4000bf45270 */
[----:B------:R-:W-:Y:S01]  /*6550*/  @!UP0 USHF.R.U32.HI UR4, URZ, UR13, UR4 ;  /* 0x0000000dff048299 */ /* 0x000fe20008011604 */
[----:B------:R-:W-:Y:S02]  /*6560*/  @!UP0 UMOV UR6, UR7 ;  /* 0x0000000700068c82 */ /* 0x000fe40008000000 */
[----:B--2---:R-:W-:Y:S02]  /*6570*/  @!UP0 USHF.R.U32.HI UR6, URZ, UR10, UR6 ;  /* 0x0000000aff068299 */ /* 0x004fe40008011606 */
[----:B------:R-:W-:Y:S02]  /*6580*/  @!UP0 USEL UR7, UR38, UR4, !UP2 ;  /* 0x0000000426078287 */ /* 0x000fe4000d000000 */
[----:B------:R-:W-:Y:S04]  /*6590*/  @!UP0 USEL UR6, UR37, UR6, !UP1 ;  /* 0x0000000625068287 */ /* 0x000fe8000c800000 */
[----:B------:R-:W-:Y:S02]  /*65a0*/  @!UP0 UIADD3 UR4, UPT, UPT, -UR7, UR6, URZ ;  /* 0x0000000607048290 */ /* 0x000fe4000fffe1ff */
[----:B------:R-:W-:Y:S02]  /*65b0*/  @!UP0 UIADD3 UR6, UPT, UPT, UR7, -UR6, URZ ;  /* 0x8000000607068290 */ /* 0x000fe4000fffe0ff */
[----:B------:R-:W-:Y:S02]  /*65c0*/  @!UP0 UIMAD UR38, UR4, UR5, UR38 ;  /* 0x00000005042682a4 */ /* 0x000fe4000f8e0226 */
[----:B------:R-:W-:Y:S02]  /*65d0*/  @!UP0 UIMAD UR37, UR6, UR14, UR37 ;  /* 0x0000000e062582a4 */ /* 0x000fe4000f8e0225 */
[----:B------:R-:W-:Y:S09]  /*65e0*/  ULOP3.LUT UP0, URZ, UR59, 0x1b0, URZ, 0xc0, !UPT ;  /* 0x000001b03bff7892 */ /* 0x000ff2000f80c0ff */
[----:B------:R-:W-:Y:S05]  /*65f0*/  BRA.U !UP0, `(.L_x_117) ;  /* 0x0000000108407547 */ /* 0x000fea000b800000 */
[----:B------:R-:W2:Y:S01]  /*6600*/  LDCU.64 UR8, c[0x4][0x80] ;  /* 0x01001000ff0877ac */ /* 0x000ea20008000a00 */
[----:B------:R-:W-:Y:S01]  /*6610*/  MOV R3, 0x0 ;  /* 0x0000000000037802 */ /* 0x000fe20000000f00 */
[----:B------:R-:W-:Y:S02]  /*6620*/  HFMA2 R12, -RZ, RZ, 0, 5.9604644775390625e-08 ;  /* 0x00000001ff0c7431 */ /* 0x000fe400000001ff */
[----:B------:R-:W-:Y:S02]  /*6630*/  IMAD.MOV.U32 R8, RZ, RZ, 0x70 ;  /* 0x00000070ff087424 */ /* 0x000fe400078e00ff */
[----:B------:R-:W-:Y:S01]  /*6640*/  IMAD.MOV.U32 R13, RZ, RZ, RZ ;  /* 0x000000ffff0d7224 */ /* 0x000fe200078e00ff */
[----:B------:R-:W3:Y:S01]  /*6650*/  LDCU.64 UR6, c[0x4][0x88] ;  /* 0x01001100ff0677ac */ /* 0x000ee20008000a00 */
[----:B------:R-:W4:Y:S01]  /*6660*/  LDC.64 R2, c[0x4][R3] ;  /* 0x0100000003027b82 */ /* 0x000f220000000a00 */
[----:B------:R-:W1:Y:S01]  /*6670*/  LDCU.64 UR4, c[0x4][0x8] ;  /* 0x01000100ff0477ac */ /* 0x000e620008000a00 */
[----:B--2---:R-:W-:Y:S01]  /*6680*/  MOV R5, UR9 ;  /* 0x0000000900057c02 */ /* 0x004fe20008000f00 */
[----:B------:R-:W-:Y:S01]  /*6690*/  IMAD.U32 R4, RZ, RZ, UR8 ;  /* 0x00000008ff047e24 */ /* 0x000fe2000f8e00ff */
[----:B---3--:R-:W-:Y:S01]  /*66a0*/  MOV R7, UR7 ;  /* 0x0000000700077c02 */ /* 0x008fe20008000f00 */
[----:B------:R-:W-:Y:S01]  /*66b0*/  IMAD.U32 R6, RZ, RZ, UR6 ;  /* 0x00000006ff067e24 */ /* 0x000fe2000f8e00ff */
[----:B-1----:R-:W-:Y:S01]  /*66c0*/  MOV R11, UR5 ;  /* 0x00000005000b7c02 */ /* 0x002fe20008000f00 */
[----:B------:R-:W-:Y:S02]  /*66d0*/  IMAD.U32 R10, RZ, RZ, UR4 ;  /* 0x00000004ff0a7e24 */ /* 0x000fe4000f8e00ff */
[----:B------:R-:W-:Y:S07]  /*66e0*/  LEPC R20, `(.L_x_117) ;  /* 0x000000001014794e */ /* 0x000fee0000000000 */
[----:B----45:R-:W-:Y:S05]  /*66f0*/  CALL.ABS.NOINC R2 ;  /* 0x0000000002007343 */ /* 0x030fea0003c00000 */
.L_x_117:
[----:B------:R-:W-:Y:S01]  /*6700*/  LOP3.LUT P0, RZ, R150, 0x1b0, RZ, 0xc0, !PT ;  /* 0x000001b096ff7812 */ /* 0x000fe2000780c0ff */
[----:B------:R-:W-:Y:S11]  /*6710*/  BSSY.RECONVERGENT B6, `(.L_x_118) ;  /* 0x0000013000067945 */ /* 0x000ff60003800200 */
[----:B------:R-:W-:Y:S01]  /*6720*/  @!UPT UIADD3 URZ, UPT, UPT, URZ, URZ, URZ ;  /* 0x000000fffffff290 */ /* 0x000fe2000fffe0ff */
[----:B------:R-:W-:Y:S05]  /*6730*/  @!P0 BRA `(.L_x_119) ;  /* 0x0000000000408947 */ /* 0x000fea0003800000 */
        /* <DEDUP_REMOVED lines=16> */
.L_x_119:
[----:B------:R-:W-:Y:S05]  /*6840*/  BSYNC.RECONVERGENT B6 ;  /* 0x0000000000067941 */ /* 0x000fea0003800200 */
.L_x_118:
[----:B------:R-:W-:Y:S01]  /*6850*/  ISETP.NE.U32.AND P3, PT, R138, RZ, PT ;  /* 0x000000ff8a00720c */ /* 0x000fe20003f65070 */
[----:B------:R-:W-:Y:S01]  /*6860*/  UISETP.NE.AND UP1, UPT, UR60, URZ, UPT ;  /* 0x000000ff3c00728c */ /* 0x000fe2000bf25270 */
[----:B------:R-:W-:Y:S02]  /*6870*/  ISETP.NE.U32.AND P4, PT, R134, RZ, PT ;  /* 0x000000ff8600720c */ /* 0x000fe40003f85070 */
[----:B------:R-:W-:Y:S02]  /*6880*/  ISETP.NE.AND.EX P3, PT, R139, RZ, PT, P3 ;  /* 0x000000ff8b00720c */ /* 0x000fe40003f65330 */
[----:B------:R-:W-:Y:S02]  /*6890*/  PLOP3.LUT P1, PT, PT, PT, PT, 0x8, 0x80 ;  /* 0x000000000080781c */ /* 0x000fe40003f2e170 */
[----:B------:R-:W-:Y:S02]  /*68a0*/  PLOP3.LUT P0, PT, PT, PT, UP1, 0x80, 0x8 ;  /* 0x000000000008781c */ /* 0x000fe40003f0f018 */
[----:B------:R-:W-:Y:S02]  /*68b0*/  ISETP.NE.AND.EX P4, PT, R135, RZ, PT, P4 ;  /* 0x000000ff8700720c */ /* 0x000fe40003f85340 */
[----:B------:R-:W2:Y:S09]  /*68c0*/  @UP1 LDCU.64 UR4, c[0x0][0x888] ;  /* 0x00011100ff0417ac */ /* 0x000eb20008000a00 */
[----:B------:R-:W-:Y:S01]  /*68d0*/  @P0 PLOP3.LUT P1, PT, P3, PT, PT, 0x80, 0x8 ;  /* 0x000000000008081c */ /* 0x000fe20001f2f070 */
[----:B--2---:R-:W-:Y:S04]  /*68e0*/  @UP1 UISETP.NE.U32.AND UP0, UPT, UR4, URZ, UPT ;  /* 0x000000ff0400128c */ /* 0x004fe8000bf05070 */
[----:B------:R-:W-:Y:S04]  /*68f0*/  @UP1 UISETP.NE.AND.EX UP0, UPT, UR5, URZ, UPT, UP0 ;  /* 0x000000ff0500128c */ /* 0x000fe8000bf05300 */
[----:B------:R-:W-:Y:S01]  /*6900*/  @UP1 USEL UR4, URZ, 0xffffffff, UP0 ;  /* 0xffffffffff041887 */ /* 0x000fe20008000000 */
[----:B------:R-:W-:Y:S11]  /*6910*/  @!P3 BRA `(.L_x_120) ;  /* 0x000000000030b947 */ /* 0x000ff60003800000 */
        /* <DEDUP_REMOVED lines=12> */
.L_x_120:
[----:B------:R-:W-:Y:S05]  /*69e0*/  @!P4 BRA `(.L_x_121) ;  /* 0x000000000024c947 */ /* 0x000fea0003800000 */
[----:B------:R-:W-:Y:S01]  /*69f0*/  ISETP.NE.U32.AND P2, PT, R132, RZ, PT ;  /* 0x000000ff8400720c */ /* 0x000fe20003f45070 */
[----:B------:R-:W2:Y:S03]  /*6a00*/  LDCU.64 UR6, c[0x0][0x358] ;  /* 0x00006b00ff0677ac */ /* 0x000ea60008000a00 */
[----:B------:R-:W-:Y:S11]  /*6a10*/  ISETP.NE.AND.EX P2, PT, R133, RZ, PT, P2 ;  /* 0x000000ff8500720c */ /* 0x000ff60003f45320 */
[----:B------:R-:W-:Y:S02]  /*6a20*/  @!UPT UIADD3 URZ, UPT, UPT, URZ, URZ, URZ ;  /* 0x000000fffffff290 */ /* 0x000fe4000fffe0ff */
[----:B------:R-:W4:Y:S01]  /*6a30*/  @P2 LDC.64 R2, c[0x0][0x8a8] ;  /* 0x00022a00ff022b82 */ /* 0x000f220000000a00 */
[----:B-1----:R-:W-:Y:S04]  /*6a40*/  @P2 IMAD R0, R134, UR36, RZ ;  /* 0x0000002486002c24 */ /* 0x002fe8000f8e02ff */
[----:B----4-:R-:W-:Y:S05]  /*6a50*/  @P2 IMAD.WIDE R2, R0, 0x4, R2 ;  /* 0x0000000400022825 */ /* 0x010fea00078e0202 */
[----:B--2--5:R2:W5:Y:S02]  /*6a60*/  @P2 LDG.E R70, desc[UR6][R2.64] ;  /* 0x0000000602462981 */ /* 0x024564000c1e1900 */
[----:B--2---:R-:W4:Y:S02]  /*6a70*/  @!P2 LDC R70, c[0x0][0x8a0] ;  /* 0x00022800ff46ab82 */ /* 0x004f240000000800 */
.L_x_121:
[----:B---3-5:R-:W-:Y:S01]  /*6a80*/  @P0 FSETP.NEU.AND P4, PT, R71, RZ, PT ;  /* 0x000000ff4700020b */ /* 0x028fe20003f8d000 */
[----:B-1----:R-:W-:Y:S01]  /*6a90*/  IMAD.U32 R0, RZ, RZ, UR4 ;  /* 0x00000004ff007e24 */ /* 0x002fe2000f8e00ff */
[----:B------:R-:W-:Y:S01]  /*6aa0*/  @P0 LOP3.LUT P2, RZ, R141, 0xff, RZ, 0xc0, !PT ;  /* 0x000000ff8dff0812 */ /* 0x000fe2000784c0ff */
[----:B------:R-:W-:Y:S01]  /*6ab0*/  BSSY B1, `(.L_x_122) ;  /* 0x000003d000017945 */ /* 0x000fe20003800000 */
[----:B------:R-:W-:Y:S02]  /*6ac0*/  @P0 SEL R2, RZ, 0xffffffff, P4 ;  /* 0xffffffffff020807 */ /* 0x000fe40002000000 */
[----:B------:R-:W-:Y:S02]  /*6ad0*/  CS2R R18, SRZ ;  /* 0x0000000000127805 */ /* 0x000fe4000001ff00 */
[----:B------:R-:W-:Y:S02]  /*6ae0*/  LEA R22, R68, UR44, 0x3 ;  /* 0x0000002c44167c11 */ /* 0x000fe4000f8e18ff */
[----:B------:R-:W-:Y:S02]  /*6af0*/  CS2R R16, SRZ ;  /* 0x0000000000107805 */ /* 0x000fe4000001ff00 */
[----:B------:R-:W-:Y:S02]  /*6b00*/  @P1 SEL R2, R0, R2, !P2 ;  /* 0x0000000200021207 */ /* 0x000fe40005000000 */
[----:B------:R-:W-:Y:S02]  /*6b10*/  CS2R R26, SRZ ;  /* 0x00000000001a7805 */ /* 0x000fe4000001ff00 */
[----:B------:R-:W-:Y:S02]  /*6b20*/  SHF.L.U32 R4, R146, 0x1f, RZ ;  /* 0x0000001f92047819 */ /* 0x000fe400000006ff */
[----:B------:R-:W-:Y:S02]  /*6b30*/  CS2R R24, SRZ ;  /* 0x0000000000187805 */ /* 0x000fe4000001ff00 */
[----:B------:R-:W-:Y:S02]  /*6b40*/  @P0 LOP3.LUT R2, R2, 0x1, RZ, 0xc0, !PT ;  /* 0x0000000102020812 */ /* 0x000fe400078ec0ff */
[----:B------:R-:W-:Y:S02]  /*6b50*/  CS2R R30, SRZ ;  /* 0x00000000001e7805 */ /* 0x000fe4000001ff00 */
[----:B------:R-:W-:Y:S02]  /*6b60*/  PLOP3.LUT P5, PT, PT, PT, PT, 0x8, 0x80 ;  /* 0x000000000080781c */ /* 0x000fe40003fae170 */
[----:B------:R-:W-:Y:S02]  /*6b70*/  CS2R R28, SRZ ;  /* 0x00000000001c7805 */ /* 0x000fe4000001ff00 */
[----:B------:R-:W-:Y:S01]  /*6b80*/  ISETP.NE.U32.OR P1, PT, R2, 0x1, !P0 ;  /* 0x000000010200780c */ /* 0x000fe20004725470 */
[----:B------:R-:W-:Y:S01]  /*6b90*/  IMAD R2, R68, 0x40, R69 ;  /* 0x0000004044027824 */ /* 0x000fe200078e0245 */
[----:B------:R-:W-:Y:S02]  /*6ba0*/  CS2R R34, SRZ ;  /* 0x0000000000227805 */ /* 0x000fe4000001ff00 */
[----:B------:R-:W-:Y:S09]  /*6bb0*/  CS2R R32, SRZ ;  /* 0x0000000000207805 */ /* 0x000ff2000001ff00 */
[----:B------:R-:W-:Y:S04]  /*6bc0*/  @P1 SHF.L.U32 R0, R144, 0x1f, RZ ;  /* 0x0000001f90001819 */ /* 0x000fe800000006ff */
[----:B------:R-:W1:Y:S01]  /*6bd0*/  @P1 SYNCS.PHASECHK.TRANS64.TRYWAIT P0, [UR44+0x220], R0 ;  /* 0x00022000ff0015a7 */ /* 0x000e62000800112c */
[----:B------:R2:W3:Y:S01]  /*6be0*/  SYNCS.PHASECHK.TRANS64.TRYWAIT P4, [R22+URZ+0x260], R4 ;  /* 0x00026004160075a7 */ /* 0x0004e200080811ff */
[----:B-1----:R-:W-:Y:S01]  /*6bf0*/  @P1 PLOP3.LUT P5, PT, P0, PT, PT, 0x8, 0x80 ;  /* 0x000000000080181c */ /* 0x002fe200007ae170 */
[----:B------:R-:W-:Y:S01]  /*6c00*/  @!UPT UIADD3 URZ, UPT, UPT, URZ, URZ, URZ ;  /* 0x000000fffffff290 */ /* 0x000fe2000fffe0ff */
[----:B--23--:R-:W-:Y:S11]  /*6c10*/  @!P1 BRA `(.L_x_123) ;  /* 0x0000000000989947 */ /* 0x00cff60003800000 */
[----:B------:R-:W-:Y:S01]  /*6c20*/  ISETP.NE.U32.AND P0, PT, RZ, UR56, PT ;  /* 0x00000038ff007c0c */ /* 0x000fe2000bf05070 */
[----:B------:R-:W-:Y:S01]  /*6c30*/  BSSY B0, `(.L_x_124) ;  /* 0x0000016000007945 */ /* 0x000fe20003800000 */
[----:B------:R-:W-:Y:S02]  /*6c40*/  FSETP.NEU.AND P2, PT, R71, RZ, PT ;  /* 0x000000ff4700720b */ /* 0x000fe40003f4d000 */
[----:B------:R-:W-:Y:S02]  /*6c50*/  CS2R R34, SRZ ;  /* 0x0000000000227805 */ /* 0x000fe4000001ff00 */
[----:B------:R-:W-:Y:S02]  /*6c60*/  ISETP.NE.AND.EX P0, PT, RZ, UR57, PT, P0 ;  /* 0x00000039ff007c0c */ /* 0x000fe4000bf05300 */
[----:B------:R-:W-:Y:S02]  /*6c70*/  CS2R R32, SRZ ;  /* 0x0000000000207805 */ /* 0x000fe4000001ff00 */
[----:B------:R-:W-:Y:S02]  /*6c80*/  LOP3.LUT P1, RZ, R141, 0xff, RZ, 0xc0, !PT ;  /* 0x000000ff8dff7812 */ /* 0x000fe4000782c0ff */
[----:B------:R-:W-:Y:S02]  /*6c90*/  CS2R R30, SRZ ;  /* 0x00000000001e7805 */ /* 0x000fe4000001ff00 */
[----:B------:R-:W-:Y:S02]  /*6ca0*/  SEL R0, RZ, 0xffffffff, P2 ;  /* 0xffffffffff007807 */ /* 0x000fe40001000000 */
[----:B------:R-:W-:Y:S02]  /*6cb0*/  CS2R R28, SRZ ;  /* 0x00000000001c7805 */ /* 0x000fe4000001ff00 */
[----:B------:R-:W-:Y:S02]  /*6cc0*/  SEL R3, RZ, 0xffffffff, P0 ;  /* 0xffffffffff037807 */ /* 0x000fe40000000000 */
[----:B------:R-:W-:Y:S02]  /*6cd0*/  CS2R R26, SRZ ;  /* 0x00000000001a7805 */ /* 0x000fe4000001ff00 */
[----:B------:R-:W-:Y:S02]  /*6ce0*/  CS2R R24, SRZ ;  /* 0x0000000000187805 */ /* 0x000fe4000001ff00 */
[----:B------:R-:W-:Y:S02]  /*6cf0*/  CS2R R18, SRZ ;  /* 0x0000000000127805 */ /* 0x000fe4000001ff00 */
[----:B------:R-:W-:Y:S02]  /*6d00*/  @P3 SEL R0, R3, R0, !P1 ;  /* 0x0000000003003207 */ /* 0x000fe40004800000 */
[----:B------:R-:W-:Y:S02]  /*6d10*/  CS2R R16, SRZ ;  /* 0x0000000000107805 */ /* 0x000fe4000001ff00 */
[----:B------:R-:W-:Y:S04]  /*6d20*/  LOP3.LUT R0, R0, 0x1, RZ, 0xc0, !PT ;  /* 0x0000000100007812 */ /* 0x000fe800078ec0ff */
[----:B------:R-:W-:Y:S01]  /*6d30*/  ISETP.NE.U32.AND P0, PT, R0, 0x1, PT ;  /* 0x000000010000780c */ /* 0x000fe20003f05070 */
[----:B------:R-:W-:Y:S01]  /*6d40*/  @!UPT UIADD3 URZ, UPT, UPT, URZ, URZ, URZ ;  /* 0x000000fffffff290 */ /* 0x000fe2000fffe0ff */
[----:B------:R-:W-:Y:S11]  /*6d50*/  @!P5 BRA `(.L_x_125) ;  /* 0x00000000000cd947 */ /* 0x000ff60003800000 */
[----:B------:R-:W-:Y:S04]  /*6d60*/  SHF.L.U32 R3, R144, 0x1f, RZ ;  /* 0x0000001f90037819 */ /* 0x000fe800000006ff */
[----:B------:R-:W1:Y:S02]  /*6d70*/  SYNCS.PHASECHK.TRANS64.TRYWAIT P1, [UR44+0x220], R3 ;  /* 0x00022003ff0075a7 */ /* 0x000e64000802112c */
[----:B-1----:R-:W-:Y:S05]  /*6d80*/  @!P1 BRA `(.L_x_126) ;  /* 0x00000028002c9947 */ /* 0x002fea0003800000 */
.L_x_125:
[----:B------:R-:W-:Y:S05]  /*6d90*/  BSYNC B0 ;  /* 0x0000000000007941 */ /* 0x000fea0003800000 */
.L_x_124:
[----:B------:R2:W3:Y:S01]  /*6da0*/  @P0 LDS.128 R32, [R140+UR44+0x400] ;  /* 0x0004002c8c200984 */ /* 0x0004e20008000c00 */
[----:B------:R-:W-:Y:S01]  /*6db0*/  UIADD3 UR4, UPT, UPT, UR44, 0x228, URZ ;  /* 0x000002282c047890 */ /* 0x000fe2000fffe0ff */
[----:B------:R-:W-:Y:S02]  /*6dc0*/  LOP3.LUT R144, R144, 0x1, RZ, 0x3c, !PT ;  /* 0x0000000190907812 */ /* 0x000fe400078e3cff */
[----:B------:R2:W1:Y:S01]  /*6dd0*/  @P0 LDS.128 R28, [R149+0x10] ;  /* 0x00001000951c0984 */ /* 0x0004620000000c00 */
[----:B------:R-:W-:Y:S03]  /*6de0*/  UPRMT UR4, UR61, 0x654, UR4 ;  /* 0x000006543d047896 */ /* 0x000fe60008000004 */
[----:B------:R2:W1:Y:S04]  /*6df0*/  @P0 LDS.128 R24, [R148+0x20] ;  /* 0x0000200094180984 */ /* 0x0004680000000c00 */
[----:B------:R2:W1:Y:S01]  /*6e00*/  @P0 LDS.128 R16, [R147+0x30] ;  /* 0x0000300093100984 */ /* 0x0004620000000c00 */
[----:B------:R-:W-:Y:S01]  /*6e10*/  @!PT LDS RZ, [RZ] ;  /* 0x00000000fffff984 */ /* 0x000fe20000000800 */
[----:B------:R-:W-:Y:S01]  /*6e20*/  @!PT LDS RZ, [RZ] ;  /* 0x00000000fffff984 */ /* 0x000fe20000000800 */
[----:B------:R-:W-:Y:S01]  /*6e30*/  @!PT LDS RZ, [RZ] ;  /* 0x00000000fffff984 */ /* 0x000fe20000000800 */
[----:B------:R-:W-:Y:S01]  /*6e40*/  @!PT LDS RZ, [RZ] ;  /* 0x00000000fffff984 */ /* 0x000fe20000000800 */
[----:B------:R5:W-:Y:S06]  /*6e50*/  MEMBAR.ALL.CTA ;  /* 0x0000000000007992 */ /* 0x000bec0000008000 */
[----:B-----5:R-:W5:Y:S02]  /*6e60*/  FENCE.VIEW.ASYNC.S ;  /* 0x00000000000073c6 */ /* 0x020f640000000000 */
[----:B-----5:R-:W-:Y:S01]  /*6e70*/  SYNCS.ARRIVE.TRANS64.RED.A1T0 RZ, [UR4], RZ ;  /* 0x000000ffffff79a7 */ /* 0x020fe20008100404 */
.L_x_123:
[----:B------:R-:W-:Y:S05]  /*6e80*/  BSYNC B1 ;  /* 0x0000000000017941 */ /* 0x000fea0003800000 */
.L_x_122:
[----:B-1----:R-:W-:Y:S04]  /*6e90*/  SHF.R.U32.HI R0, RZ, 0x15, R2 ;  /* 0x00000015ff007819 */ /* 0x002fe80000011602 */
[----:B------:R-:W-:Y:S01]  /*6ea0*/  LOP3.LUT P0, RZ, R0, 0x3, R142, 0x48, !PT ;  /* 0x0000000300ff7812 */ /* 0x000fe2000780488e */
[----:B------:R-:W-:Y:S01]  /*6eb0*/  @!UPT UIADD3 URZ, UPT, UPT, URZ, URZ, URZ ;  /* 0x000000fffffff290 */ /* 0x000fe2000fffe0ff */
[----:B------:R-:W-:Y:S11]  /*6ec0*/  @P4 BRA `(.L_x_127) ;  /* 0x0000000000084947 */ /* 0x000ff60003800000 */
[----:B------:R-:W1:Y:S02]  /*6ed0*/  SYNCS.PHASECHK.TRANS64.TRYWAIT P1, [R22+URZ+0x260], R4 ;  /* 0x00026004160075a7 */ /* 0x000e6400080211ff */
[----:B-1----:R-:W-:Y:S05]  /*6ee0*/  @!P1 BRA `(.L_x_128) ;  /* 0x0000002400ec9947 */ /* 0x002fea0003800000 */
.L_x_127:
[----:B------:R-:W-:Y:S05]  /*6ef0*/  @!P0 BRA `(.L_x_129) ;  /* 0x0000000000408947 */ /* 0x000fea0003800000 */
[----:B------:R-:W1:Y:S01]  /*6f00*/  LDCU.64 UR8, c[0x4][0x70] ;  /* 0x01000e00ff0877ac */ /* 0x000e620008000a00 */
[----:B------:R-:W-:Y:S01]  /*6f10*/  MOV R15, 0x0 ;  /* 0x00000000000f7802 */ /* 0x000fe20000000f00 */
[----:B------:R-:W-:Y:S02]  /*6f20*/  HFMA2 R12, -RZ, RZ, 0, 5.9604644775390625e-08 ;  /* 0x00000001ff0c7431 */ /* 0x000fe400000001ff */
[----:B------:R-:W-:Y:S02]  /*6f30*/  IMAD.MOV.U32 R8, RZ, RZ, 0x192 ;  /* 0x00000192ff087424 */ /* 0x000fe400078e00ff */
[----:B------:R-:W-:Y:S01]  /*6f40*/  IMAD.MOV.U32 R13, RZ, RZ, RZ ;  /* 0x000000ffff0d7224 */ /* 0x000fe200078e00ff */
[----:B------:R-:W5:Y:S01]  /*6f50*/  LDCU.64 UR6, c[0x4][0x78] ;  /* 0x01000f00ff0677ac */ /* 0x000f620008000a00 */
[----:B------:R-:W2:Y:S01]  /*6f60*/  LDC.64 R14, c[0x4][R15] ;  /* 0x010000000f0e7b82 */ /* 0x000ea20000000a00 */
[----:B------:R-:W3:Y:S01]  /*6f70*/  LDCU.64 UR4, c[0x4][0x10] ;  /* 0x01000200ff0477ac */ /* 0x000ee20008000a00 */
[----:B-1----:R-:W-:Y:S01]  /*6f80*/  MOV R5, UR9 ;  /* 0x0000000900057c02 */ /* 0x002fe20008000f00 */
[----:B------:R-:W-:Y:S01]  /*6f90*/  IMAD.U32 R4, RZ, RZ, UR8 ;  /* 0x00000008ff047e24 */ /* 0x000fe2000f8e00ff */
[----:B-----5:R-:W-:Y:S01]  /*6fa0*/  MOV R7, UR7 ;  /* 0x0000000700077c02 */ /* 0x020fe20008000f00 */
[----:B------:R-:W-:Y:S01]  /*6fb0*/  IMAD.U32 R6, RZ, RZ, UR6 ;  /* 0x00000006ff067e24 */ /* 0x000fe2000f8e00ff */
[----:B---3--:R-:W-:Y:S01]  /*6fc0*/  MOV R11, UR5 ;  /* 0x00000005000b7c02 */ /* 0x008fe20008000f00 */
[----:B------:R-:W-:Y:S02]  /*6fd0*/  IMAD.U32 R10, RZ, RZ, UR4 ;  /* 0x00000004ff0a7e24 */ /* 0x000fe4000f8e00ff */
[----:B------:R-:W-:Y:S07]  /*6fe0*/  LEPC R20, `(.L_x_129) ;  /* 0x000000001014794e */ /* 0x000fee0000000000 */
[----:B--2-4-:R-:W-:Y:S05]  /*6ff0*/  CALL.ABS.NOINC R14 ;  /* 0x000000000e007343 */ /* 0x014fea0003c00000 */
.L_x_129:
[----:B------:R-:W-:Y:S01]  /*7000*/  LOP3.LUT P0, RZ, R131, 0x60, RZ, 0xc0, !PT ;  /* 0x0000006083ff7812 */ /* 0x000fe2000780c0ff */
[----:B------:R-:W-:Y:S05]  /*7010*/  WARPSYNC.ALL ;  /* 0x0000000000007948 */ /* 0x000fea0003800000 */
[----:B------:R-:W-:Y:S01]  /*7020*/  R2UR UR4, R2 ;  /* 0x00000000020472ca */ /* 0x000fe200000e0000 */
[----:B------:R-:W-:Y:S01]  /*7030*/  BSSY.RECONVERGENT B0, `(.L_x_130) ;  /* 0x0000120000007945 */ /* 0x000fe20003800200 */
[----:B---3--:R-:W-:Y:S02]  /*7040*/  F2FP.F16.E4M3.UNPACK_B R2, R32 ;  /* 0x00000020ff02723e */ /* 0x008fe400020006ff */
[-C--:B------:R-:W-:Y:S02]  /*7050*/  F2FP.F16.E4M3.UNPACK_B R21, R33.reuse ;  /* 0x00000021ff15723e */ /* 0x080fe400020006ff */
[----:B------:R-:W-:Y:S01]  /*7060*/  F2FP.F16.E4M3.UNPACK_B R12, R28 ;  /* 0x0000001cff0c723e */ /* 0x000fe200020006ff */
[----:B------:R-:W-:Y:S01]  /*7070*/  HADD2.F32 R0, -RZ, R2.H0_H0 ;  /* 0x20000002ff007230 */ /* 0x000fe20000004100 */
[----:B------:R-:W-:Y:S01]  /*7080*/  F2FP.F16.E4M3.UNPACK_B R32, R32.H1 ;  /* 0x00000020ff20723e */ /* 0x000fe200030006ff */
[--C-:B------:R-:W-:Y:S01]  /*7090*/  HADD2.F32 R73, -RZ, R21.reuse.H0_H0 ;  /* 0x20000015ff497230 */ /* 0x100fe20000004100 */
[----:B------:R-:W-:Y:S01]  /*70a0*/  F2FP.F16.E4M3.UNPACK_B R33, R33.H1 ;  /* 0x00000021ff21723e */ /* 0x000fe200030006ff */
[----:B------:R-:W-:Y:S01]  /*70b0*/  HADD2.F32 R74, -RZ, R21.H1_H1 ;  /* 0x30000015ff4a7230 */ /* 0x000fe20000004100 */
[-C--:B------:R-:W-:Y:S01]  /*70c0*/  F2FP.F16.E4M3.UNPACK_B R20, R34.reuse ;  /* 0x00000022ff14723e */ /* 0x080fe200020006ff */
[--C-:B------:R-:W-:Y:S01]  /*70d0*/  HADD2.F32 R3, -RZ, R32.reuse.H0_H0 ;  /* 0x20000020ff037230 */ /* 0x100fe20000004100 */
[----:B------:R-:W-:Y:S01]  /*70e0*/  F2FP.F16.E4M3.UNPACK_B R15, R34.H1 ;  /* 0x00000022ff0f723e */ /* 0x000fe200030006ff */
[----:B------:R-:W-:Y:S01]  /*70f0*/  HADD2.F32 R72, -RZ, R32.H1_H1 ;  /* 0x30000020ff487230 */ /* 0x000fe20000004100 */
[-C--:B------:R-:W-:Y:S01]  /*7100*/  F2FP.F16.E4M3.UNPACK_B R14, R35.reuse ;  /* 0x00000023ff0e723e */ /* 0x080fe200020006ff */
[--C-:B------:R-:W-:Y:S01]  /*7110*/  HADD2.F32 R75, -RZ, R33.reuse.H0_H0 ;  /* 0x20000021ff4b7230 */ /* 0x100fe20000004100 */
[----:B------:R-:W-:Y:S01]  /*7120*/  F2FP.F16.E4M3.UNPACK_B R13, R35.H1 ;  /* 0x00000023ff0d723e */ /* 0x000fe200030006ff */
[----:B------:R-:W-:Y:S01]  /*7130*/  HADD2.F32 R76, -RZ, R33.H1_H1 ;  /* 0x30000021ff4c7230 */ /* 0x000fe20000004100 */
[----:B------:R-:W-:Y:S01]  /*7140*/  F2FP.F16.E4M3.UNPACK_B R28, R28.H1 ;  /* 0x0000001cff1c723e */ /* 0x000fe200030006ff */
[--C-:B------:R-:W-:Y:S01]  /*7150*/  HADD2.F32 R77, -RZ, R20.reuse.H0_H0 ;  /* 0x20000014ff4d7230 */ /* 0x100fe20000004100 */
[-C--:B------:R-:W-:Y:S01]  /*7160*/  F2FP.F16.E4M3.UNPACK_B R11, R29.reuse ;  /* 0x0000001dff0b723e */ /* 0x080fe200020006ff */
        /* <DEDUP_REMOVED lines=15> */
[----:B------:R-:W-:Y:S01]  /*7260*/  R2UR UR5, R22 ;  /* 0x00000000160572ca */ /* 0x000fe200000e0000 */
        /* <DEDUP_REMOVED lines=29> */
[----:B------:R-:W-:Y:S01]  /*7440*/  IADD3 R68, PT, PT, R68, 0x1, RZ ;  /* 0x0000000144447810 */ /* 0x000fe20007ffe0ff */
[--C-:B------:R-:W-:Y:S02]  /*7450*/  HADD2.F32 R101, -RZ, R5.reuse.H0_H0 ;  /* 0x20000005ff657230 */ /* 0x100fe40000004100 */
[----:B------:R-:W-:Y:S02]  /*7460*/  HADD2.F32 R102, -RZ, R5.H1_H1 ;  /* 0x30000005ff667230 */ /* 0x000fe40000004100 */
[--C-:B------:R-:W-:Y:S02]  /*7470*/  HADD2.F32 R103, -RZ, R4.reuse.H0_H0 ;  /* 0x20000004ff677230 */ /* 0x100fe40000004100 */
[----:B------:R-:W-:Y:S02]  /*7480*/  HADD2.F32 R104, -RZ, R4.H1_H1 ;  /* 0x30000004ff687230 */ /* 0x000fe40000004100 */
[----:B------:R-:W1:Y:S01]  /*7490*/  LDTM.x64 R4, tmem[UR4] ;  /* 0x00000004000479ee */ /* 0x000e620008340000 */
[----:B------:R-:W-:Y:S01]  /*74a0*/  NOP ;  /* 0x0000000000007918 */ /* 0x000fe20000000000 */
[----:B------:R-:W-:Y:S01]  /*74b0*/  UIADD3 UR4, UPT, UPT, UR5, 0x280, URZ ;  /* 0x0000028005047890 */ /* 0x000fe2000fffe0ff */
[----:B------:R-:W-:Y:S02]  /*74c0*/  HADD2.F32 R2, -RZ, R2.H1_H1 ;  /* 0x30000002ff027230 */ /* 0x000fe40000004100 */
[--C-:B------:R-:W-:Y:S01]  /*74d0*/  HADD2.F32 R105, -RZ, R106.reuse.H0_H0 ;  /* 0x2000006aff697230 */ /* 0x100fe20000004100 */
[----:B------:R-:W-:Y:S01]  /*74e0*/  UPRMT UR4, UR61, 0x654, UR4 ;  /* 0x000006543d047896 */ /* 0x000fe20008000004 */
[----:B------:R-:W-:Y:S02]  /*74f0*/  HADD2.F32 R106, -RZ, R106.H1_H1 ;  /* 0x3000006aff6a7230 */ /* 0x000fe40000004100 */
[--C-:B------:R-:W-:Y:S02]  /*7500*/  HADD2.F32 R109, -RZ, R110.reuse.H0_H0 ;  /* 0x2000006eff6d7230 */ /* 0x100fe40000004100 */
[----:B------:R-:W-:Y:S02]  /*7510*/  HADD2.F32 R110, -RZ, R110.H1_H1 ;  /* 0x3000006eff6e7230 */ /* 0x000fe40000004100 */
[--C-:B------:R-:W-:Y:S02]  /*7520*/  HADD2.F32 R113, -RZ, R114.reuse.H0_H0 ;  /* 0x20000072ff717230 */ /* 0x100fe40000004100 */
[----:B-1----:R-:W-:Y:S01]  /*7530*/  SYNCS.ARRIVE.TRANS64.RED.A1T0 RZ, [UR4], RZ ;  /* 0x000000ffffff79a7 */ /* 0x002fe20008100404 */
[----:B------:R-:W-:Y:S02]  /*7540*/  HADD2.F32 R114, -RZ, R114.H1_H1 ;  /* 0x30000072ff727230 */ /* 0x000fe40000004100 */
[--C-:B------:R-:W-:Y:S02]  /*7550*/  HADD2.F32 R117, -RZ, R118.reuse.H0_H0 ;  /* 0x20000076ff757230 */ /* 0x100fe40000004100 */
[----:B------:R-:W-:Y:S02]  /*7560*/  HADD2.F32 R118, -RZ, R118.H1_H1 ;  /* 0x30000076ff767230 */ /* 0x000fe40000004100 */
[--C-:B------:R-:W-:Y:S02]  /*7570*/  HADD2.F32 R121, -RZ, R122.reuse.H0_H0 ;  /* 0x2000007aff797230 */ /* 0x100fe40000004100 */
[C---:B----4-:R-:W-:Y:S01]  /*7580*/  FMUL R4, R70.reuse, R4 ;  /* 0x0000000446047220 */ /* 0x050fe20000400000 */
[C---:B------:R-:W-:Y:S01]  /*7590*/  FMUL R5, R70.reuse, R5 ;  /* 0x0000000546057220 */ /* 0x040fe20000400000 */
[C---:B------:R-:W-:Y:S01]  /*75a0*/  FMUL R8, R70.reuse, R8 ;  /* 0x0000000846087220 */ /* 0x040fe20000400000 */
[C---:B------:R-:W-:Y:S01]  /*75b0*/  FMUL R9, R70.reuse, R9 ;  /* 0x0000000946097220 */ /* 0x040fe20000400000 */
[C---:B------:R-:W-:Y:S01]  /*75c0*/  FFMA R4, R71.reuse, R0, R4 ;  /* 0x0000000047047223 */ /* 0x040fe20000000004 */
[C---:B------:R-:W-:Y:S01]  /*75d0*/  FFMA R5, R71.reuse, R2, R5 ;  /* 0x0000000247057223 */ /* 0x040fe20000000005 */
[C---:B------:R-:W-:Y:S01]  /*75e0*/  FMUL R12, R70.reuse, R12 ;  /* 0x0000000c460c7220 */ /* 0x040fe20000400000 */
[C---:B------:R-:W-:Y:S01]  /*75f0*/  FMUL R13, R70.reuse, R13 ;  /* 0x0000000d460d7220 */ /* 0x040fe20000400000 */
[C---:B------:R-:W-:Y:S01]  /*7600*/  FMUL R16, R70.reuse, R16 ;  /* 0x0000001046107220 */ /* 0x040fe20000400000 */
[C---:B------:R-:W-:Y:S01]  /*7610*/  FMUL R17, R70.reuse, R17 ;  /* 0x0000001146117220 */ /* 0x040fe20000400000 */
[C---:B------:R-:W-:Y:S01]  /*7620*/  FMUL R0, R70.reuse, R20 ;  /* 0x0000001446007220 */ /* 0x040fe20000400000 */
[C---:B------:R-:W-:Y:S01]  /*7630*/  FMUL R2, R70.reuse, R21 ;  /* 0x0000001546027220 */ /* 0x040fe20000400000 */
[C---:B------:R-:W-:Y:S01]  /*7640*/  FMUL R21, R70.reuse, R28 ;  /* 0x0000001c46157220 */ /* 0x040fe20000400000 */
[----:B------:R-:W-:Y:S02]  /*7650*/  HADD2.F32 R122, -RZ, R122.H1_H1 ;  /* 0x3000007aff7a7230 */ /* 0x000fe40000004100 */
[C---:B------:R-:W-:Y:S01]  /*7660*/  FMUL R6, R70.reuse, R6 ;  /* 0x0000000646067220 */ /* 0x040fe20000400000 */
[--C-:B------:R-:W-:Y:S02]  /*7670*/  HADD2.F32 R125, -RZ, R126.reuse.H0_H0 ;  /* 0x2000007eff7d7230 */ /* 0x100fe40000004100 */
[C---:B------:R-:W-:Y:S01]  /*7680*/  FMUL R7, R70.reuse, R7 ;  /* 0x0000000746077220 */ /* 0x040fe20000400000 */
[----:B------:R-:W-:Y:S02]  /*7690*/  HADD2.F32 R126, -RZ, R126.H1_H1 ;  /* 0x3000007eff7e7230 */ /* 0x000fe40000004100 */
[C---:B------:R-:W-:Y:S01]  /*76a0*/  FFMA R6, R71.reuse, R3, R6 ;  /* 0x0000000347067223 */ /* 0x040fe20000000006 */
[C---:B------:R-:W-:Y:S01]  /*76b0*/  FMUL R10, R70.reuse, R10 ;  /* 0x0000000a460a7220 */ /* 0x040fe20000400000 */
[C---:B------:R-:W-:Y:S01]  /*76c0*/  FFMA R7, R71.reuse, R72, R7 ;  /* 0x0000004847077223 */ /* 0x040fe20000000007 */
[C---:B------:R-:W-:Y:S01]  /*76d0*/  FFMA R8, R71.reuse, R73, R8 ;  /* 0x0000004947087223 */ /* 0x040fe20000000008 */
[C---:B------:R-:W-:Y:S01]  /*76e0*/  FFMA R9, R71.reuse, R74, R9 ;  /* 0x0000004a47097223 */ /* 0x040fe20000000009 */
[C---:B------:R-:W-:Y:S01]  /*76f0*/  FFMA R10, R71.reuse, R75, R10 ;  /* 0x0000004b470a7223 */ /* 0x040fe2000000000a */
[--C-:B------:R-:W-:Y:S02]  /*7700*/  HADD2.F32 R74, -RZ, R129.reuse.H0_H0 ;  /* 0x20000081ff4a7230 */ /* 0x100fe40000004100 */
[C---:B------:R-:W-:Y:S01]  /*7710*/  FMUL R11, R70.reuse, R11 ;  /* 0x0000000b460b7220 */ /* 0x040fe20000400000 */
[----:B------:R-:W-:Y:S02]  /*7720*/  HADD2.F32 R75, -RZ, R129.H1_H1 ;  /* 0x30000081ff4b7230 */ /* 0x000fe40000004100 */
[C---:B------:R-:W-:Y:S01]  /*7730*/  FMUL R14, R70.reuse, R14 ;  /* 0x0000000e460e7220 */ /* 0x040fe20000400000 */
[--C-:B------:R-:W-:Y:S02]  /*7740*/  HADD2.F32 R72, -RZ, R130.reuse.H0_H0 ;  /* 0x20000082ff487230 */ /* 0x100fe40000004100 */
[C---:B------:R-:W-:Y:S01]  /*7750*/  FFMA R11, R71.reuse, R76, R11 ;  /* 0x0000004c470b7223 */ /* 0x040fe2000000000b */
[C---:B------:R-:W-:Y:S01]  /*7760*/  FFMA R12, R71.reuse, R77, R12 ;  /* 0x0000004d470c7223 */ /* 0x040fe2000000000c */
[----:B------:R-:W-:Y:S01]  /*7770*/  FFMA R13, R71, R78, R13 ;  /* 0x0000004e470d7223 */ /* 0x000fe2000000000d */
[----:B------:R-:W-:Y:S01]  /*7780*/  F2FP.SATFINITE.E4M3.F32.PACK_AB_MERGE_C R76, R7, R6, RZ ;  /* 0x00000006074c723e */ /* 0x000fe200048070ff */
[----:B------:R-:W-:Y:S01]  /*7790*/  FFMA R14, R71, R79, R14 ;  /* 0x0000004f470e7223 */ /* 0x000fe2000000000e */
[----:B------:R-:W-:Y:S01]  /*77a0*/  F2FP.SATFINITE.E4M3.F32.PACK_AB_MERGE_C R129, R11, R10, RZ ;  /* 0x0000000a0b81723e */ /* 0x000fe200048070ff */
[C---:B------:R-:W-:Y:S01]  /*77b0*/  FMUL R7, R70.reuse, R24 ;  /* 0x0000001846077220 */ /* 0x040fe20000400000 */
[C---:B------:R-:W-:Y:S01]  /*77c0*/  FMUL R10, R70.reuse, R25 ;  /* 0x00000019460a7220 */ /* 0x040fe20000400000 */
[C---:B------:R-:W-:Y:S01]  /*77d0*/  FMUL R25, R70.reuse, R32 ;  /* 0x0000002046197220 */ /* 0x040fe20000400000 */
[----:B------:R-:W-:Y:S02]  /*77e0*/  HADD2.F32 R73, -RZ, R130.H1_H1 ;  /* 0x30000082ff497230 */ /* 0x000fe40000004100 */
[C---:B------:R-:W-:Y:S01]  /*77f0*/  FMUL R15, R70.reuse, R15 ;  /* 0x0000000f460f7220 */ /* 0x040fe20000400000 */
[C---:B------:R-:W-:Y:S01]  /*7800*/  FMUL R18, R70.reuse, R18 ;  /* 0x0000001246127220 */ /* 0x040fe20000400000 */
[C---:B------:R-:W-:Y:S01]  /*7810*/  FMUL R19, R70.reuse, R19 ;  /* 0x0000001346137220 */ /* 0x040fe20000400000 */
[C---:B------:R-:W-:Y:S01]  /*7820*/  FMUL R3, R70.reuse, R22 ;  /* 0x0000001646037220 */ /* 0x040fe20000400000 */
[C---:B------:R-:W-:Y:S01]  /*7830*/  FFMA R15, R71.reuse, R80, R15 ;  /* 0x00000050470f7223 */ /* 0x040fe2000000000f */
[C---:B------:R-:W-:Y:S01]  /*7840*/  FFMA R16, R71.reuse, R81, R16 ;  /* 0x0000005147107223 */ /* 0x040fe20000000010 */
[C---:B------:R-:W-:Y:S01]  /*7850*/  FFMA R17, R71.reuse, R82, R17 ;  /* 0x0000005247117223 */ /* 0x040fe20000000011 */
[C---:B------:R-:W-:Y:S01]  /*7860*/  FFMA R18, R71.reuse, R83, R18 ;  /* 0x0000005347127223 */ /* 0x040fe20000000012 */
        /* <DEDUP_REMOVED lines=16> */
[----:B------:R-:W-:Y:S01]  /*7970*/  FMUL R20, R70, R27 ;  /* 0x0000001b46147220 */ /* 0x000fe20000400000 */
[----:B------:R-:W-:Y:S01]  /*7980*/  F2FP.SATFINITE.E4M3.F32.PACK_AB_MERGE_C R3, R6, R3, RZ ;  /* 0x000000030603723e */ /* 0x000fe200048070ff */
[C---:B------:R-:W-:Y:S01]  /*7990*/  FMUL R23, R70.reuse, R30 ;  /* 0x0000001e46177220 */ /* 0x040fe20000400000 */
[C---:B------:R-:W-:Y:S01]  /*79a0*/  FMUL R30, R70.reuse, R37 ;  /* 0x00000025461e7220 */ /* 0x040fe20000400000 */
[C---:B------:R-:W-:Y:S01]  /*79b0*/  FFMA R20, R71.reuse, R92, R20 ;  /* 0x0000005c47147223 */ /* 0x040fe20000000014 */
[C---:B------:R-:W-:Y:S01]  /*79c0*/  FFMA R21, R71.reuse, R93, R21 ;  /* 0x0000005d47157223 */ /* 0x040fe20000000015 */
[C---:B------:R-:W-:Y:S01]  /*79d0*/  FFMA R22, R71.reuse, R94, R22 ;  /* 0x0000005e47167223 */ /* 0x040fe20000000016 */
[C---:B------:R-:W-:Y:S01]  /*79e0*/  FFMA R23, R71.reuse, R95, R23 ;  /* 0x0000005f47177223 */ /* 0x040fe20000000017 */
        /* <DEDUP_REMOVED lines=12> */
[----:B------:R-:W-:Y:S01]  /*7ab0*/  FMUL R38, R70, R45 ;  /* 0x0000002d46267220 */ /* 0x000fe20000400000 */
[C---:B------:R-:W-:Y:S01]  /*7ac0*/  FFMA R28, R71.reuse, R100, R28 ;  /* 0x00000064471c7223 */ /* 0x040fe2000000001c */
[----:B------:R-:W-:Y:S01]  /*7ad0*/  F2FP.SATFINITE.E4M3.F32.PACK_AB_MERGE_C R6, R22, R21, R6 ;  /* 0x000000151606723e */ /* 0x000fe20004807006 */
[C---:B------:R-:W-:Y:S01]  /*7ae0*/  FFMA R29, R71.reuse, R101, R29 ;  /* 0x00000065471d7223 */ /* 0x040fe2000000001d */
[C---:B------:R-:W-:Y:S01]  /*7af0*/  FFMA R30, R71.reuse, R102, R30 ;  /* 0x00000066471e7223 */ /* 0x040fe2000000001e */
[----:B------:R-:W-:Y:S01]  /*7b00*/  FFMA R31, R71, R103, R31 ;  /* 0x00000067471f7223 */ /* 0x000fe2000000001f */
[C---:B------:R-:W-:Y:S01]  /*7b10*/  FMUL R45, R70.reuse, R52 ;  /* 0x00000034462d7220 */ /* 0x040fe20000400000 */
[C---:B------:R-:W-:Y:S01]  /*7b20*/  FMUL R52, R70.reuse, R59 ;  /* 0x0000003b46347220 */ /* 0x040fe20000400000 */
[C---:B------:R-:W-:Y:S01]  /*7b30*/  FMUL R59, R70.reuse, R66 ;  /* 0x00000042463b7220 */ /* 0x040fe20000400000 */
[----:B------:R-:W-:Y:S01]  /*7b40*/  F2FP.SATFINITE.E4M3.F32.PACK_AB_MERGE_C R66, R13, R12, R14 ;  /* 0x0000000c0d42723e */ /* 0x000fe2000480700e */
[C---:B------:R-:W-:Y:S01]  /*7b50*/  FMUL R32, R70.reuse, R39 ;  /* 0x0000002746207220 */ /* 0x040fe20000400000 */
[--C-:B------:R-:W-:Y:S02]  /*7b60*/  HADD2.F32 R107, -RZ, R108.reuse.H0_H0 ;  /* 0x2000006cff6b7230 */ /* 0x100fe40000004100 */
[C---:B------:R-:W-:Y:S01]  /*7b70*/  FMUL R35, R70.reuse, R42 ;  /* 0x0000002a46237220 */ /* 0x040fe20000400000 */
[----:B------:R-:W-:Y:S02]  /*7b80*/  HADD2.F32 R108, -RZ, R108.H1_H1 ;  /* 0x3000006cff6c7230 */ /* 0x000fe40000004100 */
[C---:B------:R-:W-:Y:S01]  /*7b90*/  FFMA R32, R71.reuse, R104, R32 ;  /* 0x0000006847207223 */ /* 0x040fe20000000020 */
[----:B------:R-:W-:Y:S01]  /*7ba0*/  FMUL R36, R70, R43 ;  /* 0x0000002b46247220 */ /* 0x000fe20000400000 */
[C---:B------:R-:W-:Y:S01]  /*7bb0*/  FFMA R33, R71.reuse, R105, R33 ;  /* 0x0000006947217223 */ /* 0x040fe20000000021 */
[C---:B------:R-:W-:Y:S01]  /*7bc0*/  FFMA R34, R71.reuse, R106, R34 ;  /* 0x0000006a47227223 */ /* 0x040fe20000000022 */
[--C-:B------:R-:W-:Y:S01]  /*7bd0*/  HADD2.F32 R111, -RZ, R112.reuse.H0_H0 ;  /* 0x20000070ff6f7230 */ /* 0x100fe20000004100 */
[----:B------:R-:W-:Y:S01]  /*7be0*/  F2FP.SATFINITE.E4M3.F32.PACK_AB_MERGE_C R32, R32, R31, RZ ;  /* 0x0000001f2020723e */ /* 0x000fe200048070ff */
[C---:B------:R-:W-:Y:S01]  /*7bf0*/  FFMA R35, R71.reuse, R107, R35 ;  /* 0x0000006b47237223 */ /* 0x040fe20000000023 */
[----:B------:R-:W-:Y:S02]  /*7c00*/  HADD2.F32 R112, -RZ, R112.H1_H1 ;  /* 0x30000070ff707230 */ /* 0x000fe40000004100 */
[----:B------:R-:W-:Y:S01]  /*7c10*/  FMUL R39, R70, R46 ;  /* 0x0000002e46277220 */ /* 0x000fe20000400000 */
[----:B------:R-:W-:Y:S01]  /*7c20*/  F2FP.SATFINITE.E4M3.F32.PACK_AB_MERGE_C R32, R30, R29, R32 ;  /* 0x0000001d1e20723e */ /* 0x000fe20004807020 */
[C---:B------:R-:W-:Y:S01]  /*7c30*/  FFMA R36, R71.reuse, R108, R36 ;  /* 0x0000006c47247223 */ /* 0x040fe20000000024 */
[C---:B------:R-:W-:Y:S01]  /*7c40*/  FMUL R40, R70.reuse, R47 ;  /* 0x0000002f46287220 */ /* 0x040fe20000400000 */
[C---:B------:R-:W-:Y:S01]  /*7c50*/  FFMA R37, R71.reuse, R109, R37 ;  /* 0x0000006d47257223 */ /* 0x040fe20000000025 */
[C---:B------:R-:W-:Y:S01]  /*7c60*/  FFMA R38, R71.reuse, R110, R38 ;  /* 0x0000006e47267223 */ /* 0x040fe20000000026 */
[C---:B------:R-:W-:Y:S01]  /*7c70*/  FMUL R42, R70.reuse, R49 ;  /* 0x00000031462a7220 */ /* 0x040fe20000400000 */
[--C-:B------:R-:W-:Y:S02]  /*7c80*/  HADD2.F32 R115, -RZ, R116.reuse.H0_H0 ;  /* 0x20000074ff737230 */ /* 0x100fe40000004100 */
[C---:B------:R-:W-:Y:S01]  /*7c90*/  FFMA R39, R71.reuse, R111, R39 ;  /* 0x0000006f47277223 */ /* 0x040fe20000000027 */
[----:B------:R-:W-:Y:S02]  /*7ca0*/  HADD2.F32 R116, -RZ, R116.H1_H1 ;  /* 0x30000074ff747230 */ /* 0x000fe40000004100 */
[C---:B------:R-:W-:Y:S01]  /*7cb0*/  FMUL R43, R70.reuse, R50 ;  /* 0x00000032462b7220 */ /* 0x040fe20000400000 */
[C---:B------:R-:W-:Y:S01]  /*7cc0*/  FFMA R40, R71.reuse, R112, R40 ;  /* 0x0000007047287223 */ /* 0x040fe20000000028 */
[C---:B------:R-:W-:Y:S01]  /*7cd0*/  FMUL R44, R70.reuse, R51 ;  /* 0x00000033462c7220 */ /* 0x040fe20000400000 */
[C---:B------:R-:W-:Y:S01]  /*7ce0*/  FFMA R41, R71.reuse, R113, R41 ;  /* 0x0000007147297223 */ /* 0x040fe20000000029 */
[C---:B------:R-:W-:Y:S01]  /*7cf0*/  FMUL R50, R70.reuse, R57 ;  /* 0x0000003946327220 */ /* 0x040fe20000400000 */
[C---:B------:R-:W-:Y:S01]  /*7d00*/  FMUL R57, R70.reuse, R64 ;  /* 0x0000004046397220 */ /* 0x040fe20000400000 */
[----:B------:R-:W-:Y:S01]  /*7d10*/  FFMA R42, R71, R114, R42 ;  /* 0x00000072472a7223 */ /* 0x000fe2000000002a */
[C---:B------:R-:W-:Y:S01]  /*7d20*/  FMUL R46, R70.reuse, R53 ;  /* 0x00000035462e7220 */ /* 0x040fe20000400000 */
[--C-:B------:R-:W-:Y:S01]  /*7d30*/  HADD2.F32 R119, -RZ, R120.reuse.H0_H0 ;  /* 0x20000078ff777230 */ /* 0x100fe20000004100 */
[----:B------:R-:W-:Y:S01]  /*7d40*/  F2FP.SATFINITE.E4M3.F32.PACK_AB_MERGE_C R64, R5, R4, R76 ;  /* 0x000000040540723e */ /* 0x000fe2000480704c */
[C---:B------:R-:W-:Y:S01]  /*7d50*/  FMUL R51, R70.reuse, R58 ;  /* 0x0000003a46337220 */ /* 0x040fe20000400000 */
[C---:B------:R-:W-:Y:S01]  /*7d60*/  FMUL R53, R70.reuse, R60 ;  /* 0x0000003c46357220 */ /* 0x040fe20000400000 */
[C---:B------:R-:W-:Y:S01]  /*7d70*/  FFMA R43, R71.reuse, R115, R43 ;  /* 0x00000073472b7223 */ /* 0x040fe2000000002b */
[----:B------:R-:W-:Y:S02]  /*7d80*/  HADD2.F32 R120, -RZ, R120.H1_H1 ;  /* 0x30000078ff787230 */ /* 0x000fe40000004100 */
[C---:B------:R-:W-:Y:S01]  /*7d90*/  FMUL R47, R70.reuse, R54 ;  /* 0x00000036462f7220 */ /* 0x040fe20000400000 */
[C---:B------:R-:W-:Y:S01]  /*7da0*/  FMUL R58, R70.reuse, R65 ;  /* 0x00000041463a7220 */ /* 0x040fe20000400000 */
[----:B------:R-:W-:Y:S01]  /*7db0*/  FMUL R60, R70, R67 ;  /* 0x00000043463c7220 */ /* 0x000fe20000400000 */
[----:B------:R-:W-:Y:S01]  /*7dc0*/  F2FP.SATFINITE.E4M3.F32.PACK_AB_MERGE_C R5, R20, R11, RZ ;  /* 0x0000000b1405723e */ /* 0x000fe200048070ff */
[----:B------:R-:W-:Y:S01]  /*7dd0*/  FFMA R44, R71, R116, R44 ;  /* 0x00000074472c7223 */ /* 0x000fe2000000002c */
[C---:B------:R-:W-:Y:S01]  /*7de0*/  FMUL R48, R70.reuse, R55 ;  /* 0x0000003746307220 */ /* 0x040fe20000400000 */
[----:B------:R-:W-:Y:S01]  /*7df0*/  F2FP.SATFINITE.E4M3.F32.PACK_AB_MERGE_C R65, R9, R8, R129 ;  /* 0x000000080941723e */ /* 0x000fe20004807081 */
[----:B------:R-:W-:Y:S01]  /*7e00*/  FFMA R45, R71, R117, R45 ;  /* 0x00000075472d7223 */ /* 0x000fe2000000002d */
[----:B------:R-:W-:Y:S01]  /*7e10*/  F2FP.SATFINITE.E4M3.F32.PACK_AB_MERGE_C R67, R17, R16, R18 ;  /* 0x000000101143723e */ /* 0x000fe20004807012 */
[----:B------:R-:W-:Y:S01]  /*7e20*/  FMUL R49, R70, R56 ;  /* 0x0000003846317220 */ /* 0x000fe20000400000 */
[C---:B------:R-:W-:Y:S01]  /*7e30*/  FFMA R46, R71.reuse, R118, R46 ;  /* 0x00000076472e7223 */ /* 0x040fe2000000002e */
[--C-:B------:R-:W-:Y:S02]  /*7e40*/  HADD2.F32 R123, -RZ, R124.reuse.H0_H0 ;  /* 0x2000007cff7b7230 */ /* 0x100fe40000004100 */
[C---:B------:R-:W-:Y:S01]  /*7e50*/  FFMA R47, R71.reuse, R119, R47 ;  /* 0x00000077472f7223 */ /* 0x040fe2000000002f */
[----:B------:R1:W-:Y:S01]  /*7e60*/  STS.128 [R140+UR44+0x2400], R64 ;  /* 0x002400408c007988 */ /* 0x0003e20008000c2c */
[----:B------:R-:W-:Y:S01]  /*7e70*/  HADD2.F32 R124, -RZ, R124.H1_H1 ;  /* 0x3000007cff7c7230 */ /* 0x000fe20000004100 */
[----:B------:R-:W-:Y:S01]  /*7e80*/  F2FP.SATFINITE.E4M3.F32.PACK_AB_MERGE_C R5, R10, R7, R5 ;  /* 0x000000070a05723e */ /* 0x000fe20004807005 */
[C---:B------:R-:W-:Y:S01]  /*7e90*/  FFMA R48, R71.reuse, R120, R48 ;  /* 0x0000007847307223 */ /* 0x040fe20000000030 */
[----:B------:R-:W-:Y:S01]  /*7ea0*/  F2FP.SATFINITE.E4M3.F32.PACK_AB_MERGE_C R7, R28, R27, RZ ;  /* 0x0000001b1c07723e */ /* 0x000fe200048070ff */
        /* <DEDUP_REMOVED lines=8> */
[----:B------:R-:W-:Y:S01]  /*7f30*/  FMUL R56, R70, R63 ;  /* 0x0000003f46387220 */ /* 0x000fe20000400000 */
[----:B------:R-:W-:Y:S01]  /*7f40*/  F2FP.SATFINITE.E4M3.F32.PACK_AB_MERGE_C R4, R2, R0, R3 ;  /* 0x000000000204723e */ /* 0x000fe20004807003 */
[C---:B------:R-:W-:Y:S01]  /*7f50*/  FFMA R53, R71.reuse, R125, R53 ;  /* 0x0000007d47357223 */ /* 0x040fe20000000035 */
[----:B------:R-:W-:Y:S01]  /*7f60*/  F2FP.SATFINITE.E4M3.F32.PACK_AB_MERGE_C R7, R26, R25, R7 ;  /* 0x000000191a07723e */ /* 0x000fe20004807007 */
[C---:B------:R-:W-:Y:S01]  /*7f70*/  FFMA R54, R71.reuse, R126, R54 ;  /* 0x0000007e47367223 */ /* 0x040fe20000000036 */
[C---:B------:R-:W-:Y:S01]  /*7f80*/  FFMA R55, R71.reuse, R127, R55 ;  /* 0x0000007f47377223 */ /* 0x040fe20000000037 */
[----:B------:R-:W-:Y:S01]  /*7f90*/  F2FP.SATFINITE.E4M3.F32.PACK_AB_MERGE_C R35, R36, R35, RZ ;  /* 0x000000232423723e */ /* 0x000fe200048070ff */
[C---:B------:R-:W-:Y:S01]  /*7fa0*/  FFMA R56, R71.reuse, R128, R56 ;  /* 0x0000008047387223 */ /* 0x040fe20000000038 */
[----:B------:R1:W-:Y:S01]  /*7fb0*/  STS.128 [R149+0x2010], R4 ;  /* 0x0020100495007388 */ /* 0x0003e20000000c00 */
[----:B------:R-:W-:Y:S01]  /*7fc0*/  F2FP.SATFINITE.E4M3.F32.PACK_AB_MERGE_C R39, R40, R39, RZ ;  /* 0x000000272827723e */ /* 0x000fe200048070ff */
[C---:B------:R-:W-:Y:S01]  /*7fd0*/  FFMA R57, R71.reuse, R72, R57 ;  /* 0x0000004847397223 */ /* 0x040fe20000000039 */
[----:B------:R-:W-:Y:S01]  /*7fe0*/  F2FP.SATFINITE.E4M3.F32.PACK_AB_MERGE_C R43, R44, R43, RZ ;  /* 0x0000002b2c2b723e */ /* 0x000fe200048070ff */
[C---:B------:R-:W-:Y:S01]  /*7ff0*/  FFMA R58, R71.reuse, R73, R58 ;  /* 0x00000049473a7223 */ /* 0x040fe2000000003a */
[C---:B------:R-:W-:Y:S01]  /*8000*/  FFMA R59, R71.reuse, R74, R59 ;  /* 0x0000004a473b7223 */ /* 0x040fe2000000003b */
[----:B------:R-:W-:Y:S01]  /*8010*/  F2FP.SATFINITE.E4M3.F32.PACK_AB_MERGE_C R33, R34, R33, R35 ;  /* 0x000000212221723e */ /* 0x000fe20004807023 */
[----:B------:R-:W-:Y:S01]  /*8020*/  FFMA R60, R71, R75, R60 ;  /* 0x0000004b473c7223 */ /* 0x000fe2000000003c */
[----:B------:R-:W-:Y:S02]  /*8030*/  F2FP.SATFINITE.E4M3.F32.PACK_AB_MERGE_C R34, R38, R37, R39 ;  /* 0x000000252622723e */ /* 0x000fe40004807027 */
[----:B------:R-:W-:Y:S02]  /*8040*/  F2FP.SATFINITE.E4M3.F32.PACK_AB_MERGE_C R35, R42, R41, R43 ;  /* 0x000000292a23723e */ /* 0x000fe4000480702b */
[----:B------:R-:W-:Y:S02]  /*8050*/  F2FP.SATFINITE.E4M3.F32.PACK_AB_MERGE_C R51, R52, R51, RZ ;  /* 0x000000333433723e */ /* 0x000fe400048070ff */
[----:B------:R-:W-:Y:S01]  /*8060*/  F2FP.SATFINITE.E4M3.F32.PACK_AB_MERGE_C R48, R48, R47, RZ ;  /* 0x0000002f3030723e */ /* 0x000fe200048070ff */
[----:B------:R1:W-:Y:S01]  /*8070*/  STS.128 [R148+0x2020], R32 ;  /* 0x0020202094007388 */ /* 0x0003e20000000c00 */
[----:B------:R-:W-:Y:S02]  /*8080*/  F2FP.SATFINITE.E4M3.F32.PACK_AB_MERGE_C R55, R56, R55, RZ ;  /* 0x000000373837723e */ /* 0x000fe400048070ff */
[----:B------:R-:W-:Y:S02]  /*8090*/  F2FP.SATFINITE.E4M3.F32.PACK_AB_MERGE_C R59, R60, R59, RZ ;  /* 0x0000003b3c3b723e */ /* 0x000fe400048070ff */
[----:B------:R-:W-:Y:S02]  /*80a0*/  F2FP.SATFINITE.E4M3.F32.PACK_AB_MERGE_C R49, R50, R49, R51 ;  /* 0x000000313231723e */ /* 0x000fe40004807033 */
[----:B------:R-:W-:Y:S02]  /*80b0*/  F2FP.SATFINITE.E4M3.F32.PACK_AB_MERGE_C R48, R46, R45, R48 ;  /* 0x0000002d2e30723e */ /* 0x000fe40004807030 */
[----:B------:R-:W-:Y:S02]  /*80c0*/  F2FP.SATFINITE.E4M3.F32.PACK_AB_MERGE_C R50, R54, R53, R55 ;  /* 0x000000353632723e */ /* 0x000fe40004807037 */
[----:B------:R-:W-:Y:S05]  /*80d0*/  F2FP.SATFINITE.E4M3.F32.PACK_AB_MERGE_C R51, R58, R57, R59 ;  /* 0x000000393a33723e */ /* 0x000fea000480703b */
[----:B------:R1:W-:Y:S01]  /*80e0*/  STS.128 [R147+0x2030], R48 ;  /* 0x0020303093007388 */ /* 0x0003e20000000c00 */
[----:B------:R-:W-:Y:S01]  /*80f0*/  @!PT LDS RZ, [RZ] ;  /* 0x00000000fffff984 */ /* 0x000fe20000000800 */
[----:B------:R-:W-:Y:S01]  /*8100*/  @!PT LDS RZ, [RZ] ;  /* 0x00000000fffff984 */ /* 0x000fe20000000800 */
[----:B------:R-:W-:Y:S01]  /*8110*/  @!PT LDS RZ, [RZ] ;  /* 0x00000000fffff984 */ /* 0x000fe20000000800 */
[----:B------:R-:W-:Y:S01]  /*8120*/  @!PT LDS RZ, [RZ] ;  /* 0x00000000fffff984 */ /* 0x000fe20000000800 */
[----:B------:R3:W-:Y:S07]  /*8130*/  MEMBAR.ALL.CTA ;  /* 0x0000000000007992 */ /* 0x0007ee0000008000 */
[----:B---3--:R-:W3:Y:S02]  /*8140*/  FENCE.VIEW.ASYNC.S ;  /* 0x00000000000073c6 */ /* 0x008ee40000000000 */
[----:B---3--:R-:W-:Y:S06]  /*8150*/  BAR.SYNC.DEFER_BLOCKING 0x1, 0x80 ;  /* 0x0042000000007b1d */ /* 0x008fec0000010000 */
[----:B------:R-:W-:Y:S05]  /*8160*/  @P0 BRA `(.L_x_131) ;  /* 0x0000000000300947 */ /* 0x000fea0003800000 */
[----:B------:R-:W-:Y:S02]  /*8170*/  UIADD3 UR4, UPT, UPT, UR44, 0x2400, URZ ;  /* 0x000024002c047890 */ /* 0x000fe4000fffe0ff */
[----:B------:R-:W-:Y:S02]  /*8180*/  USHF.L.U32 UR9, UR45, 0x6, URZ ;  /* 0x000000062d097899 */ /* 0x000fe400080006ff */
[----:B------:R-:W-:Y:S02]  /*8190*/  USHF.L.U32 UR10, UR46, 0x7, URZ ;  /* 0x000000072e0a7899 */ /* 0x000fe400080006ff */
[----:B------:R-:W-:Y:S01]  /*81a0*/  MOV R150, UR4 ;  /* 0x0000000400967c02 */ /* 0x000fe20008000f00 */
[----:B------:R-:W-:Y:S01]  /*81b0*/  UIADD3 UR4, UP0, UPT, UR62, 0x680, URZ ;  /* 0x000006803e047890 */ /* 0x000fe2000ff1e0ff */
[----:B------:R-:W-:Y:S02]  /*81c0*/  UMOV UR11, UR36 ;  /* 0x00000024000b7c82 */ /* 0x000fe40008000000 */
[----:B------:R-:W-:Y:S01]  /*81d0*/  R2UR UR8, R150 ;  /* 0x00000000960872ca */ /* 0x000fe200000e0000 */
[----:B------:R-:W-:Y:S11]  /*81e0*/  UIADD3.X UR5, UPT, UPT, URZ, UR63, URZ, UP0, !UPT ;  /* 0x0000003fff057290 */ /* 0x000ff600087fe4ff */
[----:B------:R-:W-:Y:S01]  /*81f0*/  @!UPT UIADD3 URZ, UPT, UPT, URZ, URZ, URZ ;  /* 0x000000fffffff290 */ /* 0x000fe2000fffe0ff */
[----:B------:R3:W-:Y:S01]  /*8200*/  UTMASTG.3D [UR8], [UR4] ;  /* 0x00000008040073b5 */ /* 0x0007e20008010000 */
[----:B------:R0:W-:Y:S01]  /*8210*/  UTMACMDFLUSH ;  /* 0x00000000000079b7 */ /* 0x0001e20000000000 */
[----:B---3--:R-:W-:Y:S04]  /*8220*/  DEPBAR.LE SB0, 0x0 ;  /* 0x000080000000791a */ /* 0x008fe80000000000 */
.L_x_131:
[----:B------:R-:W-:Y:S05]  /*8230*/  BSYNC.RECONVERGENT B0 ;  /* 0x0000000000007941 */ /* 0x000fea0003800200 */
.L_x_130:
[----:B------:R-:W-:Y:S01]  /*8240*/  BAR.SYNC.DEFER_BLOCKING 0x1, 0x80 ;  /* 0x0042000000007b1d */ /* 0x000fe20000010000 */
[----:B------:R-:W-:Y:S01]  /*8250*/  ISETP.NE.AND P0, PT, R143, 0x2, PT ;  /* 0x000000028f00780c */ /* 0x000fe20003f05270 */
[----:B------:R-:W-:Y:S01]  /*8260*/  UISETP.NE.AND UP0, UPT, UR47, URZ, UPT ;  /* 0x000000ff2f00728c */ /* 0x000fe2000bf05270 */
[----:B------:R-:W-:Y:S01]  /*8270*/  ISETP.NE.AND P1, PT, R68, 0x4, PT ;  /* 0x000000044400780c */ /* 0x000fe20003f25270 */
[----:B------:R-:W-:Y:S01]  /*8280*/  UIADD3 UR45, UPT, UPT, UR37, UR55, URZ ;  /* 0x00000037252d7290 */ /* 0x000fe2000fffe0ff */
[----:B------:R-:W-:Y:S01]  /*8290*/  SEL R2, RZ, 0x1, P0 ;  /* 0x00000001ff027807 */ /* 0x000fe20000000000 */
[----:B------:R-:W-:Y:S01]  /*82a0*/  UIADD3 UR46, UPT, UPT, UR38, UR58, URZ ;  /* 0x0000003a262e7290 */ /* 0x000fe2000fffe0ff */
[----:B------:R-:W-:Y:S02]  /*82b0*/  SEL R0, RZ, 0x1, P1 ;  /* 0x00000001ff007807 */ /* 0x000fe40000800000 */
[----:B------:R-:W-:Y:S02]  /*82c0*/  LOP3.LUT R145, R145, R2, RZ, 0x3c, !PT ;  /* 0x0000000291917212 */ /* 0x000fe400078e3cff */
[----:B------:R-:W-:Y:S02]  /*82d0*/  LOP3.LUT R146, R146, R0, RZ, 0x3c, !PT ;  /* 0x0000000092927212 */ /* 0x000fe400078e3cff */
[----:B------:R-:W-:Y:S02]  /*82e0*/  SEL R143, R143, RZ, P0 ;  /* 0x000000ff8f8f7207 */ /* 0x000fe40000000000 */
[----:B------:R-:W-:Y:S01]  /*82f0*/  SEL R68, R68, RZ, P1 ;  /* 0x000000ff44447207 */ /* 0x000fe20000800000 */
[----:B------:R-:W-:Y:S01]  /*8300*/  UMOV UR36, UR54 ;  /* 0x0000003600247c82 */ /* 0x000fe20008000000 */
[----:B------:R-:W-:Y:S05]  /*8310*/  BRA.U UP0, `(.L_x_132) ;  /* 0xffffffdd00187547 */ /* 0x000fea000b83ffff */
[----:B------:R-:W-:Y:S05]  /*8320*/  EXIT ;  /* 0x000000000000794d */ /* 0x000fea0003800000 */
.L_x_25:
[----:B-1----:R1:W2:Y:S02]  /*8330*/  SYNCS.PHASECHK.TRANS64.TRYWAIT P0, [R0+URZ+0x2b0], R2 ;  /* 0x0002b002000075a7 */ /* 0x0022a400080011ff */
[----:B--2---:R-:W-:Y:S05]  /*8340*/  @!P0 NANOSLEEP.SYNCS 0x989680 ;  /* 0x009896800000895d */ /* 0x004fea0003900000 */
[----:B------:R-:W2:Y:S02]  /*8350*/  @!P0 SYNCS.PHASECHK.TRANS64 P0, [R0+URZ+0x2b0], R2 ;  /* 0x0002b002000085a7 */ /* 0x000ea400080010ff */
[----:B--2---:R-:W-:Y:S05]  /*8360*/  @!P0 BRA `(.L_x_25) ;  /* 0xfffffffc00f08947 */ /* 0x004fea000383ffff */
[----:B------:R-:W-:Y:S05]  /*8370*/  BRA `(.L_x_133) ;  /* 0xffffff98003c7947 */ /* 0x000fea000383ffff */
.L_x_28:
[----:B-1----:R-:W-:-:S07]  /*8380*/  MOV R0, UR33 ;  /* 0x0000002100007c02 */ /* 0x002fce0008000f00 */
.L_x_134:
[----:B-1----:R1:W2:Y:S02]  /*8390*/  SYNCS.PHASECHK.TRANS64.TRYWAIT P0, [R0+URZ+0x110], R3 ;  /* 0x00011003000075a7 */ /* 0x0022a400080011ff */
[----:B--2---:R-:W-:Y:S05]  /*83a0*/  @!P0 NANOSLEEP.SYNCS 0x989680 ;  /* 0x009896800000895d */ /* 0x004fea0003900000 */
[----:B------:R-:W2:Y:S02]  /*83b0*/  @!P0 SYNCS.PHASECHK.TRANS64 P0, [R0+URZ+0x110], R3 ;  /* 0x00011003000085a7 */ /* 0x000ea400080010ff */
[----:B--2---:R-:W-:Y:S05]  /*83c0*/  @!P0 BRA `(.L_x_134) ;  /* 0xfffffffc00f08947 */ /* 0x004fea000383ffff */
[----:B------:R-:W-:Y:S05]  /*83d0*/  BRA `(.L_x_27) ;  /* 0xffffff98007c7947 */ /* 0x000fea000383ffff */
.L_x_35:
[----:B-1----:R-:W-:-:S07]  /*83e0*/  MOV R0, UR17 ;  /* 0x0000001100007c02 */ /* 0x002fce0008000f00 */
.L_x_135:
[----:B-1----:R1:W2:Y:S02]  /*83f0*/  SYNCS.PHASECHK.TRANS64.TRYWAIT P0, [R0+URZ+0x110], R3 ;  /* 0x00011003000075a7 */ /* 0x0022a400080011ff */
[----:B--2---:R-:W-:Y:S05]  /*8400*/  @!P0 NANOSLEEP.SYNCS 0x989680 ;  /* 0x009896800000895d */ /* 0x004fea0003900000 */
[----:B------:R-:W2:Y:S02]  /*8410*/  @!P0 SYNCS.PHASECHK.TRANS64 P0, [R0+URZ+0x110], R3 ;  /* 0x00011003000085a7 */ /* 0x000ea400080010ff */
[----:B--2---:R-:W-:Y:S05]  /*8420*/  @!P0 BRA `(.L_x_135) ;  /* 0xfffffffc00f08947 */ /* 0x004fea000383ffff */
[----:B------:R-:W-:Y:S05]  /*8430*/  BRA `(.L_x_34) ;  /* 0xffffff9c00387947 */ /* 0x000fea000383ffff */
.L_x_40:
[----:B-1----:R1:W2:Y:S02]  /*8440*/  SYNCS.PHASECHK.TRANS64.TRYWAIT P0, [R3+URZ+0x240], R0 ;  /* 0x00024000030075a7 */ /* 0x0022a400080011ff */
[----:B--2---:R-:W-:Y:S05]  /*8450*/  @!P0 NANOSLEEP.SYNCS 0x989680 ;  /* 0x009896800000895d */ /* 0x004fea0003900000 */
[----:B------:R-:W2:Y:S02]  /*8460*/  @!P0 SYNCS.PHASECHK.TRANS64 P0, [R3+URZ+0x240], R0 ;  /* 0x00024000030085a7 */ /* 0x000ea400080010ff */
[----:B--2---:R-:W-:Y:S05]  /*8470*/  @!P0 BRA `(.L_x_40) ;  /* 0xfffffffc00f08947 */ /* 0x004fea000383ffff */
[----:B------:R-:W-:Y:S05]  /*8480*/  BRA `(.L_x_136) ;  /* 0xffffff9c00d87947 */ /* 0x000fea000383ffff */
.L_x_44:
[----:B------:R-:W-:-:S07]  /*8490*/  MOV R0, UR4 ;  /* 0x0000000400007c02 */ /* 0x000fce0008000f00 */
.L_x_137:
[----:B-1----:R1:W2:Y:S02]  /*84a0*/  SYNCS.PHASECHK.TRANS64.TRYWAIT P0, [R0+URZ], R2 ;  /* 0x00000002000075a7 */ /* 0x0022a400080011ff */
[----:B--2---:R-:W-:Y:S05]  /*84b0*/  @!P0 NANOSLEEP.SYNCS 0x989680 ;  /* 0x009896800000895d */ /* 0x004fea0003900000 */
[----:B------:R-:W2:Y:S02]  /*84c0*/  @!P0 SYNCS.PHASECHK.TRANS64 P0, [R0+URZ], R2 ;  /* 0x00000002000085a7 */ /* 0x000ea400080010ff */
[----:B--2---:R-:W-:Y:S05]  /*84d0*/  @!P0 BRA `(.L_x_137) ;  /* 0xfffffffc00f08947 */ /* 0x004fea000383ffff */
[----:B------:R-:W-:Y:S05]  /*84e0*/  BRA `(.L_x_138) ;  /* 0xffffffa4007c7947 */ /* 0x000fea000383ffff */
.L_x_45:
[----:B------:R-:W-:-:S07]  /*84f0*/  MOV R0, UR5 ;  /* 0x0000000500007c02 */ /* 0x000fce0008000f00 */
.L_x_139:
[----:B-1----:R1:W2:Y:S02]  /*8500*/  SYNCS.PHASECHK.TRANS64.TRYWAIT P0, [R0+URZ], R3 ;  /* 0x00000003000075a7 */ /* 0x0022a400080011ff */
[----:B--2---:R-:W-:Y:S05]  /*8510*/  @!P0 NANOSLEEP.SYNCS 0x989680 ;  /* 0x009896800000895d */ /* 0x004fea0003900000 */
[----:B------:R-:W2:Y:S02]  /*8520*/  @!P0 SYNCS.PHASECHK.TRANS64 P0, [R0+URZ], R3 ;  /* 0x00000003000085a7 */ /* 0x000ea400080010ff */
[----:B--2---:R-:W-:Y:S05]  /*8530*/  @!P0 BRA `(.L_x_139) ;  /* 0xfffffffc00f08947 */ /* 0x004fea000383ffff */
[----:B------:R-:W-:Y:S05]  /*8540*/  BRA `(.L_x_140) ;  /* 0xffffffa400887947 */ /* 0x000fea000383ffff */
.L_x_46:
[----:B------:R-:W-:-:S07]  /*8550*/  MOV R0, UR5 ;  /* 0x0000000500007c02 */ /* 0x000fce0008000f00 */
.L_x_141:
[----:B-1----:R1:W2:Y:S02]  /*8560*/  SYNCS.PHASECHK.TRANS64.TRYWAIT P0, [R0+URZ], R3 ;  /* 0x00000003000075a7 */ /* 0x0022a400080011ff */
[----:B--2---:R-:W-:Y:S05]  /*8570*/  @!P0 NANOSLEEP.SYNCS 0x989680 ;  /* 0x009896800000895d */ /* 0x004fea0003900000 */
[----:B------:R-:W2:Y:S02]  /*8580*/  @!P0 SYNCS.PHASECHK.TRANS64 P0, [R0+URZ], R3 ;  /* 0x00000003000085a7 */ /* 0x000ea400080010ff */
[----:B--2---:R-:W-:Y:S05]  /*8590*/  @!P0 BRA `(.L_x_141) ;  /* 0xfffffffc00f08947 */ /* 0x004fea000383ffff */
[----:B------:R-:W-:Y:S05]  /*85a0*/  BRA `(.L_x_142) ;  /* 0xffffffa400947947 */ /* 0x000fea000383ffff */
.L_x_47:
[----:B------:R-:W-:-:S07]  /*85b0*/  MOV R0, UR5 ;  /* 0x0000000500007c02 */ /* 0x000fce0008000f00 */
.L_x_143:
[----:B-1----:R1:W2:Y:S02]  /*85c0*/  SYNCS.PHASECHK.TRANS64.TRYWAIT P0, [R0+URZ], R3 ;  /* 0x00000003000075a7 */ /* 0x0022a400080011ff */
[----:B--2---:R-:W-:Y:S05]  /*85d0*/  @!P0 NANOSLEEP.SYNCS 0x989680 ;  /* 0x009896800000895d */ /* 0x004fea0003900000 */
[----:B------:R-:W2:Y:S02]  /*85e0*/  @!P0 SYNCS.PHASECHK.TRANS64 P0, [R0+URZ], R3 ;  /* 0x00000003000085a7 */ /* 0x000ea400080010ff */
[----:B--2---:R-:W-:Y:S05]  /*85f0*/  @!P0 BRA `(.L_x_143) ;  /* 0xfffffffc00f08947 */ /* 0x004fea000383ffff */
[----:B------:R-:W-:Y:S05]  /*8600*/  BRA `(.L_x_144) ;  /* 0xffffffa400a07947 */ /* 0x000fea000383ffff */
.L_x_48:
[----:B------:R-:W-:-:S07]  /*8610*/  MOV R0, UR5 ;  /* 0x0000000500007c02 */ /* 0x000fce0008000f00 */
.L_x_145:
[----:B-1----:R1:W2:Y:S02]  /*8620*/  SYNCS.PHASECHK.TRANS64.TRYWAIT P0, [R0+URZ], R3 ;  /* 0x00000003000075a7 */ /* 0x0022a400080011ff */
[----:B--2---:R-:W-:Y:S05]  /*8630*/  @!P0 NANOSLEEP.SYNCS 0x989680 ;  /* 0x009896800000895d */ /* 0x004fea0003900000 */
[----:B------:R-:W2:Y:S02]  /*8640*/  @!P0 SYNCS.PHASECHK.TRANS64 P0, [R0+URZ], R3 ;  /* 0x00000003000085a7 */ /* 0x000ea400080010ff */
[----:B--2---:R-:W-:Y:S05]  /*8650*/  @!P0 BRA `(.L_x_145) ;  /* 0xfffffffc00f08947 */ /* 0x004fea000383ffff */
[----:B------:R-:W-:Y:S05]  /*8660*/  BRA `(.L_x_146) ;  /* 0xffffffa400ac7947 */ /* 0x000fea000383ffff */
.L_x_49:
[----:B------:R-:W-:-:S07]  /*8670*/  MOV R0, UR5 ;  /* 0x0000000500007c02 */ /* 0x000fce0008000f00 */
.L_x_147:
[----:B-1----:R1:W2:Y:S02]  /*8680*/  SYNCS.PHASECHK.TRANS64.TRYWAIT P0, [R0+URZ], R3 ;  /* 0x00000003000075a7 */ /* 0x0022a400080011ff */
[----:B--2---:R-:W-:Y:S05]  /*8690*/  @!P0 NANOSLEEP.SYNCS 0x989680 ;  /* 0x009896800000895d */ /* 0x004fea0003900000 */
[----:B------:R-:W2:Y:S02]  /*86a0*/  @!P0 SYNCS.PHASECHK.TRANS64 P0, [R0+URZ], R3 ;  /* 0x00000003000085a7 */ /* 0x000ea400080010ff */
[----:B--2---:R-:W-:Y:S05]  /*86b0*/  @!P0 BRA `(.L_x_147) ;  /* 0xfffffffc00f08947 */ /* 0x004fea000383ffff */
[----:B------:R-:W-:Y:S05]  /*86c0*/  BRA `(.L_x_148) ;  /* 0xffffffa400b87947 */ /* 0x000fea000383ffff */
.L_x_50:
[----:B------:R-:W-:-:S07]  /*86d0*/  MOV R0, UR5 ;  /* 0x0000000500007c02 */ /* 0x000fce0008000f00 */
.L_x_149:
[----:B-1----:R1:W2:Y:S02]  /*86e0*/  SYNCS.PHASECHK.TRANS64.TRYWAIT P0, [R0+URZ], R3 ;  /* 0x00000003000075a7 */ /* 0x0022a400080011ff */
[----:B--2---:R-:W-:Y:S05]  /*86f0*/  @!P0 NANOSLEEP.SYNCS 0x989680 ;  /* 0x009896800000895d */ /* 0x004fea0003900000 */
[----:B------:R-:W2:Y:S02]  /*8700*/  @!P0 SYNCS.PHASECHK.TRANS64 P0, [R0+URZ], R3 ;  /* 0x00000003000085a7 */ /* 0x000ea400080010ff */
[----:B--2---:R-:W-:Y:S05]  /*8710*/  @!P0 BRA `(.L_x_149) ;  /* 0xfffffffc00f08947 */ /* 0x004fea000383ffff */
[----:B------:R-:W-:Y:S05]  /*8720*/  BRA `(.L_x_150) ;  /* 0xffffffa400c47947 */ /* 0x000fea000383ffff */
.L_x_51:
[----:B------:R-:W-:-:S07]  /*8730*/  MOV R0, UR5 ;  /* 0x0000000500007c02 */ /* 0x000fce0008000f00 */
.L_x_151:
[----:B-1----:R1:W2:Y:S02]  /*8740*/  SYNCS.PHASECHK.TRANS64.TRYWAIT P0, [R0+URZ], R3 ;  /* 0x00000003000075a7 */ /* 0x0022a400080011ff */
[----:B--2---:R-:W-:Y:S05]  /*8750*/  @!P0 NANOSLEEP.SYNCS 0x989680 ;  /* 0x009896800000895d */ /* 0x004fea0003900000 */
[----:B------:R-:W2:Y:S02]  /*8760*/  @!P0 SYNCS.PHASECHK.TRANS64 P0, [R0+URZ], R3 ;  /* 0x00000003000085a7 */ /* 0x000ea400080010ff */
[----:B--2---:R-:W-:Y:S05]  /*8770*/  @!P0 BRA `(.L_x_151) ;  /* 0xfffffffc00f08947 */ /* 0x004fea000383ffff */
[----:B------:R-:W-:Y:S05]  /*8780*/  BRA `(.L_x_152) ;  /* 0xffffffa400d07947 */ /* 0x000fea000383ffff */
.L_x_52:
[----:B------:R-:W-:-:S07]  /*8790*/  MOV R0, UR5 ;  /* 0x0000000500007c02 */ /* 0x000fce0008000f00 */
.L_x_153:
[----:B-1----:R1:W2:Y:S02]  /*87a0*/  SYNCS.PHASECHK.TRANS64.TRYWAIT P0, [R0+URZ], R3 ;  /* 0x00000003000075a7 */ /* 0x0022a400080011ff */
[----:B--2---:R-:W-:Y:S05]  /*87b0*/  @!P0 NANOSLEEP.SYNCS 0x989680 ;  /* 0x009896800000895d */ /* 0x004fea0003900000 */
[----:B------:R-:W2:Y:S02]  /*87c0*/  @!P0 SYNCS.PHASECHK.TRANS64 P0, [R0+URZ], R3 ;  /* 0x00000003000085a7 */ /* 0x000ea400080010ff */
[----:B--2---:R-:W-:Y:S05]  /*87d0*/  @!P0 BRA `(.L_x_153) ;  /* 0xfffffffc00f08947 */ /* 0x004fea000383ffff */
[----:B------:R-:W-:Y:S05]  /*87e0*/  BRA `(.L_x_154) ;  /* 0xffffffa400dc7947 */ /* 0x000fea000383ffff */
.L_x_53:
[----:B------:R-:W-:-:S07]  /*87f0*/  MOV R0, UR5 ;  /* 0x0000000500007c02 */ /* 0x000fce0008000f00 */
.L_x_155:
[----:B-1----:R1:W2:Y:S02]  /*8800*/  SYNCS.PHASECHK.TRANS64.TRYWAIT P0, [R0+URZ], R3 ;  /* 0x00000003000075a7 */ /* 0x0022a400080011ff */
[----:B--2---:R-:W-:Y:S05]  /*8810*/  @!P0 NANOSLEEP.SYNCS 0x989680 ;  /* 0x009896800000895d */ /* 0x004fea0003900000 */
[----:B------:R-:W2:Y:S02]  /*8820*/  @!P0 SYNCS.PHASECHK.TRANS64 P0, [R0+URZ], R3 ;  /* 0x00000003000085a7 */ /* 0x000ea400080010ff */
[----:B--2---:R-:W-:Y:S05]  /*8830*/  @!P0 BRA `(.L_x_155) ;  /* 0xfffffffc00f08947 */ /* 0x004fea000383ffff */
[----:B------:R-:W-:Y:S05]  /*8840*/  BRA `(.L_x_156) ;  /* 0xffffffa400e87947 */ /* 0x000fea000383ffff */
.L_x_54:
[----:B------:R-:W-:-:S07]  /*8850*/  MOV R0, UR5 ;  /* 0x0000000500007c02 */ /* 0x000fce0008000f00 */
.L_x_157:
[----:B-1----:R1:W2:Y:S02]  /*8860*/  SYNCS.PHASECHK.TRANS64.TRYWAIT P0, [R0+URZ], R3 ;  /* 0x00000003000075a7 */ /* 0x0022a400080011ff */
[----:B--2---:R-:W-:Y:S05]  /*8870*/  @!P0 NANOSLEEP.SYNCS 0x989680 ;  /* 0x009896800000895d */ /* 0x004fea0003900000 */
[----:B------:R-:W2:Y:S02]  /*8880*/  @!P0 SYNCS.PHASECHK.TRANS64 P0, [R0+URZ], R3 ;  /* 0x00000003000085a7 */ /* 0x000ea400080010ff */
[----:B--2---:R-:W-:Y:S05]  /*8890*/  @!P0 BRA `(.L_x_157) ;  /* 0xfffffffc00f08947 */ /* 0x004fea000383ffff */
[----:B------:R-:W-:Y:S05]  /*88a0*/  BRA `(.L_x_158) ;  /* 0xffffffa400f47947 */ /* 0x000fea000383ffff */
.L_x_55:
[----:B------:R-:W-:-:S07]  /*88b0*/  MOV R0, UR5 ;  /* 0x0000000500007c02 */ /* 0x000fce0008000f00 */
.L_x_159:
[----:B-1----:R1:W2:Y:S02]  /*88c0*/  SYNCS.PHASECHK.TRANS64.TRYWAIT P0, [R0+URZ], R3 ;  /* 0x00000003000075a7 */ /* 0x0022a400080011ff */
[----:B--2---:R-:W-:Y:S05]  /*88d0*/  @!P0 NANOSLEEP.SYNCS 0x989680 ;  /* 0x009896800000895d */ /* 0x004fea0003900000 */
[----:B------:R-:W2:Y:S02]  /*88e0*/  @!P0 SYNCS.PHASECHK.TRANS64 P0, [R0+URZ], R3 ;  /* 0x00000003000085a7 */ /* 0x000ea400080010ff */
[----:B--2---:R-:W-:Y:S05]  /*88f0*/  @!P0 BRA `(.L_x_159) ;  /* 0xfffffffc00f08947 */ /* 0x004fea000383ffff */
[----:B------:R-:W-:Y:S05]  /*8900*/  BRA `(.L_x_160) ;  /* 0xffffffa800007947 */ /* 0x000fea000383ffff */
.L_x_56:
[----:B------:R-:W-:-:S07]  /*8910*/  MOV R0, UR5 ;  /* 0x0000000500007c02 */ /* 0x000fce0008000f00 */
.L_x_161:
[----:B-1----:R1:W2:Y:S02]  /*8920*/  SYNCS.PHASECHK.TRANS64.TRYWAIT P0, [R0+URZ], R3 ;  /* 0x00000003000075a7 */ /* 0x0022a400080011ff */
[----:B--2---:R-:W-:Y:S05]  /*8930*/  @!P0 NANOSLEEP.SYNCS 0x989680 ;  /* 0x009896800000895d */ /* 0x004fea0003900000 */
[----:B------:R-:W2:Y:S02]  /*8940*/  @!P0 SYNCS.PHASECHK.TRANS64 P0, [R0+URZ], R3 ;  /* 0x00000003000085a7 */ /* 0x000ea400080010ff */
[----:B--2---:R-:W-:Y:S05]  /*8950*/  @!P0 BRA `(.L_x_161) ;  /* 0xfffffffc00f08947 */ /* 0x004fea000383ffff */
[----:B------:R-:W-:Y:S05]  /*8960*/  BRA `(.L_x_162) ;  /* 0xffffffa8000c7947 */ /* 0x000fea000383ffff */
.L_x_57:
[----:B------:R-:W-:-:S07]  /*8970*/  MOV R0, UR5 ;  /* 0x0000000500007c02 */ /* 0x000fce0008000f00 */
.L_x_163:
[----:B-1----:R1:W2:Y:S02]  /*8980*/  SYNCS.PHASECHK.TRANS64.TRYWAIT P0, [R0+URZ], R3 ;  /* 0x00000003000075a7 */ /* 0x0022a400080011ff */
[----:B--2---:R-:W-:Y:S05]  /*8990*/  @!P0 NANOSLEEP.SYNCS 0x989680 ;  /* 0x009896800000895d */ /* 0x004fea0003900000 */
[----:B------:R-:W2:Y:S02]  /*89a0*/  @!P0 SYNCS.PHASECHK.TRANS64 P0, [R0+URZ], R3 ;  /* 0x00000003000085a7 */ /* 0x000ea400080010ff */
[----:B--2---:R-:W-:Y:S05]  /*89b0*/  @!P0 BRA `(.L_x_163) ;  /* 0xfffffffc00f08947 */ /* 0x004fea000383ffff */
[----:B------:R-:W-:Y:S05]  /*89c0*/  BRA `(.L_x_164) ;  /* 0xffffffa800187947 */ /* 0x000fea000383ffff */
.L_x_58:
[----:B------:R-:W-:-:S07]  /*89d0*/  MOV R0, UR5 ;  /* 0x0000000500007c02 */ /* 0x000fce0008000f00 */
.L_x_165:
[----:B-1----:R1:W2:Y:S02]  /*89e0*/  SYNCS.PHASECHK.TRANS64.TRYWAIT P0, [R0+URZ], R3 ;  /* 0x00000003000075a7 */ /* 0x0022a400080011ff */
[----:B--2---:R-:W-:Y:S05]  /*89f0*/  @!P0 NANOSLEEP.SYNCS 0x989680 ;  /* 0x009896800000895d */ /* 0x004fea0003900000 */
[----:B------:R-:W2:Y:S02]  /*8a00*/  @!P0 SYNCS.PHASECHK.TRANS64 P0, [R0+URZ], R3 ;  /* 0x00000003000085a7 */ /* 0x000ea400080010ff */
[----:B--2---:R-:W-:Y:S05]  /*8a10*/  @!P0 BRA `(.L_x_165) ;  /* 0xfffffffc00f08947 */ /* 0x004fea000383ffff */
[----:B------:R-:W-:Y:S05]  /*8a20*/  BRA `(.L_x_166) ;  /* 0xffffffa800247947 */ /* 0x000fea000383ffff */
.L_x_59:
[----:B------:R-:W-:-:S07]  /*8a30*/  MOV R0, UR5 ;  /* 0x0000000500007c02 */ /* 0x000fce0008000f00 */
.L_x_167:
[----:B-1----:R1:W2:Y:S02]  /*8a40*/  SYNCS.PHASECHK.TRANS64.TRYWAIT P0, [R0+URZ], R3 ;  /* 0x00000003000075a7 */ /* 0x0022a400080011ff */
[----:B--2---:R-:W-:Y:S05]  /*8a50*/  @!P0 NANOSLEEP.SYNCS 0x989680 ;  /* 0x009896800000895d */ /* 0x004fea0003900000 */
[----:B------:R-:W2:Y:S02]  /*8a60*/  @!P0 SYNCS.PHASECHK.TRANS64 P0, [R0+URZ], R3 ;  /* 0x00000003000085a7 */ /* 0x000ea400080010ff */
[----:B--2---:R-:W-:Y:S05]  /*8a70*/  @!P0 BRA `(.L_x_167) ;  /* 0xfffffffc00f08947 */ /* 0x004fea000383ffff */
[----:B------:R-:W-:Y:S05]  /*8a80*/  BRA `(.L_x_168) ;  /* 0xffffffa800307947 */ /* 0x000fea000383ffff */
.L_x_60:
[----:B------:R-:W-:-:S07]  /*8a90*/  MOV R0, UR5 ;  /* 0x0000000500007c02 */ /* 0x000fce0008000f00 */
.L_x_169:
[----:B-1----:R1:W2:Y:S02]  /*8aa0*/  SYNCS.PHASECHK.TRANS64.TRYWAIT P0, [R0+URZ], R3 ;  /* 0x00000003000075a7 */ /* 0x0022a400080011ff */
[----:B--2---:R-:W-:Y:S05]  /*8ab0*/  @!P0 NANOSLEEP.SYNCS 0x989680 ;  /* 0x009896800000895d */ /* 0x004fea0003900000 */
[----:B------:R-:W2:Y:S02]  /*8ac0*/  @!P0 SYNCS.PHASECHK.TRANS64 P0, [R0+URZ], R3 ;  /* 0x00000003000085a7 */ /* 0x000ea400080010ff */
[----:B--2---:R-:W-:Y:S05]  /*8ad0*/  @!P0 BRA `(.L_x_169) ;  /* 0xfffffffc00f08947 */ /* 0x004fea000383ffff */
[----:B------:R-:W-:Y:S05]  /*8ae0*/  BRA `(.L_x_170) ;  /* 0xffffffa8003c7947 */ /* 0x000fea000383ffff */
.L_x_61:
[----:B------:R-:W-:-:S07]  /*8af0*/  MOV R0, UR5 ;  /* 0x0000000500007c02 */ /* 0x000fce0008000f00 */
.L_x_171:
[----:B-1----:R1:W2:Y:S02]  /*8b00*/  SYNCS.PHASECHK.TRANS64.TRYWAIT P0, [R0+URZ], R3 ;  /* 0x00000003000075a7 */ /* 0x0022a400080011ff */
[----:B--2---:R-:W-:Y:S05]  /*8b10*/  @!P0 NANOSLEEP.SYNCS 0x989680 ;  /* 0x009896800000895d */ /* 0x004fea0003900000 */
[----:B------:R-:W2:Y:S02]  /*8b20*/  @!P0 SYNCS.PHASECHK.TRANS64 P0, [R0+URZ], R3 ;  /* 0x00000003000085a7 */ /* 0x000ea400080010ff */
[----:B--2---:R-:W-:Y:S05]  /*8b30*/  @!P0 BRA `(.L_x_171) ;  /* 0xfffffffc00f08947 */ /* 0x004fea000383ffff */
[----:B------:R-:W-:Y:S05]  /*8b40*/  BRA `(.L_x_172) ;  /* 0xffffffa800487947 */ /* 0x000fea000383ffff */
.L_x_62:
[----:B------:R-:W-:-:S07]  /*8b50*/  MOV R0, UR5 ;  /* 0x0000000500007c02 */ /* 0x000fce0008000f00 */
.L_x_173:
[----:B-1----:R1:W2:Y:S02]  /*8b60*/  SYNCS.PHASECHK.TRANS64.TRYWAIT P0, [R0+URZ], R3 ;  /* 0x00000003000075a7 */ /* 0x0022a400080011ff */
[----:B--2---:R-:W-:Y:S05]  /*8b70*/  @!P0 NANOSLEEP.SYNCS 0x989680 ;  /* 0x009896800000895d */ /* 0x004fea0003900000 */
[----:B------:R-:W2:Y:S02]  /*8b80*/  @!P0 SYNCS.PHASECHK.TRANS64 P0, [R0+URZ], R3 ;  /* 0x00000003000085a7 */ /* 0x000ea400080010ff */
[----:B--2---:R-:W-:Y:S05]  /*8b90*/  @!P0 BRA `(.L_x_173) ;  /* 0xfffffffc00f08947 */ /* 0x004fea000383ffff */
[----:B------:R-:W-:Y:S05]  /*8ba0*/  BRA `(.L_x_174) ;  /* 0xffffffa800547947 */ /* 0x000fea000383ffff */
.L_x_63:
[----:B------:R-:W-:-:S07]  /*8bb0*/  MOV R0, UR5 ;  /* 0x0000000500007c02 */ /* 0x000fce0008000f00 */
.L_x_175:
[----:B-1----:R1:W2:Y:S02]  /*8bc0*/  SYNCS.PHASECHK.TRANS64.TRYWAIT P0, [R0+URZ], R3 ;  /* 0x00000003000075a7 */ /* 0x0022a400080011ff */
[----:B--2---:R-:W-:Y:S05]  /*8bd0*/  @!P0 NANOSLEEP.SYNCS 0x989680 ;  /* 0x009896800000895d */ /* 0x004fea0003900000 */
[----:B------:R-:W2:Y:S02]  /*8be0*/  @!P0 SYNCS.PHASECHK.TRANS64 P0, [R0+URZ], R3 ;  /* 0x00000003000085a7 */ /* 0x000ea400080010ff */
[----:B--2---:R-:W-:Y:S05]  /*8bf0*/  @!P0 BRA `(.L_x_175) ;  /* 0xfffffffc00f08947 */ /* 0x004fea000383ffff */
[----:B------:R-:W-:Y:S05]  /*8c00*/  BRA `(.L_x_176) ;  /* 0xffffffa800607947 */ /* 0x000fea000383ffff */
.L_x_64:
[----:B------:R-:W-:-:S07]  /*8c10*/  MOV R0, UR5 ;  /* 0x0000000500007c02 */ /* 0x000fce0008000f00 */
.L_x_177:
[----:B-1----:R1:W2:Y:S02]  /*8c20*/  SYNCS.PHASECHK.TRANS64.TRYWAIT P0, [R0+URZ], R3 ;  /* 0x00000003000075a7 */ /* 0x0022a400080011ff */
[----:B--2---:R-:W-:Y:S05]  /*8c30*/  @!P0 NANOSLEEP.SYNCS 0x989680 ;  /* 0x009896800000895d */ /* 0x004fea0003900000 */
[----:B------:R-:W2:Y:S02]  /*8c40*/  @!P0 SYNCS.PHASECHK.TRANS64 P0, [R0+URZ], R3 ;  /* 0x00000003000085a7 */ /* 0x000ea400080010ff */
[----:B--2---:R-:W-:Y:S05]  /*8c50*/  @!P0 BRA `(.L_x_177) ;  /* 0xfffffffc00f08947 */ /* 0x004fea000383ffff */
[----:B------:R-:W-:Y:S05]  /*8c60*/  BRA `(.L_x_178) ;  /* 0xffffffa8006c7947 */ /* 0x000fea000383ffff */
.L_x_65:
[----:B------:R-:W-:-:S07]  /*8c70*/  MOV R0, UR5 ;  /* 0x0000000500007c02 */ /* 0x000fce0008000f00 */
.L_x_179:
[----:B-1----:R1:W2:Y:S02]  /*8c80*/  SYNCS.PHASECHK.TRANS64.TRYWAIT P0, [R0+URZ], R3 ;  /* 0x00000003000075a7 */ /* 0x0022a400080011ff */
[----:B--2---:R-:W-:Y:S05]  /*8c90*/  @!P0 NANOSLEEP.SYNCS 0x989680 ;  /* 0x009896800000895d */ /* 0x004fea0003900000 */
[----:B------:R-:W2:Y:S02]  /*8ca0*/  @!P0 SYNCS.PHASECHK.TRANS64 P0, [R0+URZ], R3 ;  /* 0x00000003000085a7 */ /* 0x000ea400080010ff */
[----:B--2---:R-:W-:Y:S05]  /*8cb0*/  @!P0 BRA `(.L_x_179) ;  /* 0xfffffffc00f08947 */ /* 0x004fea000383ffff */
[----:B------:R-:W-:Y:S05]  /*8cc0*/  BRA `(.L_x_180) ;  /* 0xffffffa800787947 */ /* 0x000fea000383ffff */
.L_x_66:
[----:B------:R-:W-:-:S07]  /*8cd0*/  MOV R0, UR5 ;  /* 0x0000000500007c02 */ /* 0x000fce0008000f00 */
.L_x_181:
[----:B-1----:R1:W2:Y:S02]  /*8ce0*/  SYNCS.PHASECHK.TRANS64.TRYWAIT P0, [R0+URZ], R3 ;  /* 0x00000003000075a7 */ /* 0x0022a400080011ff */
[----:B--2---:R-:W-:Y:S05]  /*8cf0*/  @!P0 NANOSLEEP.SYNCS 0x989680 ;  /* 0x009896800000895d */ /* 0x004fea0003900000 */
[----:B------:R-:W2:Y:S02]  /*8d00*/  @!P0 SYNCS.PHASECHK.TRANS64 P0, [R0+URZ], R3 ;  /* 0x00000003000085a7 */ /* 0x000ea400080010ff */
[----:B--2---:R-:W-:Y:S05]  /*8d10*/  @!P0 BRA `(.L_x_181) ;  /* 0xfffffffc00f08947 */ /* 0x004fea000383ffff */
[----:B------:R-:W-:Y:S05]  /*8d20*/  BRA `(.L_x_182) ;  /* 0xffffffa800847947 */ /* 0x000fea000383ffff */
.L_x_67:
[----:B------:R-:W-:-:S07]  /*8d30*/  MOV R0, UR5 ;  /* 0x0000000500007c02 */ /* 0x000fce0008000f00 */
.L_x_183:
[----:B-1----:R1:W2:Y:S02]  /*8d40*/  SYNCS.PHASECHK.TRANS64.TRYWAIT P0, [R0+URZ], R3 ;  /* 0x00000003000075a7 */ /* 0x0022a400080011ff */
[----:B--2---:R-:W-:Y:S05]  /*8d50*/  @!P0 NANOSLEEP.SYNCS 0x989680 ;  /* 0x009896800000895d */ /* 0x004fea0003900000 */
[----:B------:R-:W2:Y:S02]  /*8d60*/  @!P0 SYNCS.PHASECHK.TRANS64 P0, [R0+URZ], R3 ;  /* 0x00000003000085a7 */ /* 0x000ea400080010ff */
[----:B--2---:R-:W-:Y:S05]  /*8d70*/  @!P0 BRA `(.L_x_183) ;  /* 0xfffffffc00f08947 */ /* 0x004fea000383ffff */
[----:B------:R-:W-:Y:S05]  /*8d80*/  BRA `(.L_x_184) ;  /* 0xffffffa800907947 */ /* 0x000fea000383ffff */
.L_x_68:
[----:B------:R-:W-:-:S07]  /*8d90*/  MOV R0, UR5 ;  /* 0x0000000500007c02 */ /* 0x000fce0008000f00 */
.L_x_185:
[----:B-1----:R1:W2:Y:S02]  /*8da0*/  SYNCS.PHASECHK.TRANS64.TRYWAIT P0, [R0+URZ], R3 ;  /* 0x00000003000075a7 */ /* 0x0022a400080011ff */
[----:B--2---:R-:W-:Y:S05]  /*8db0*/  @!P0 NANOSLEEP.SYNCS 0x989680 ;  /* 0x009896800000895d */ /* 0x004fea0003900000 */
[----:B------:R-:W2:Y:S02]  /*8dc0*/  @!P0 SYNCS.PHASECHK.TRANS64 P0, [R0+URZ], R3 ;  /* 0x00000003000085a7 */ /* 0x000ea400080010ff */
[----:B--2---:R-:W-:Y:S05]  /*8dd0*/  @!P0 BRA `(.L_x_185) ;  /* 0xfffffffc00f08947 */ /* 0x004fea000383ffff */
[----:B------:R-:W-:Y:S05]  /*8de0*/  BRA `(.L_x_186) ;  /* 0xffffffa8009c7947 */ /* 0x000fea000383ffff */
.L_x_69:
[----:B------:R-:W-:-:S07]  /*8df0*/  MOV R0, UR5 ;  /* 0x0000000500007c02 */ /* 0x000fce0008000f00 */
.L_x_187:
[----:B-1----:R1:W2:Y:S02]  /*8e00*/  SYNCS.PHASECHK.TRANS64.TRYWAIT P0, [R0+URZ], R3 ;  /* 0x00000003000075a7 */ /* 0x0022a400080011ff */
[----:B--2---:R-:W-:Y:S05]  /*8e10*/  @!P0 NANOSLEEP.SYNCS 0x989680 ;  /* 0x009896800000895d */ /* 0x004fea0003900000 */
[----:B------:R-:W2:Y:S02]  /*8e20*/  @!P0 SYNCS.PHASECHK.TRANS64 P0, [R0+URZ], R3 ;  /* 0x00000003000085a7 */ /* 0x000ea400080010ff */
[----:B--2---:R-:W-:Y:S05]  /*8e30*/  @!P0 BRA `(.L_x_187) ;  /* 0xfffffffc00f08947 */ /* 0x004fea000383ffff */
[----:B------:R-:W-:Y:S05]  /*8e40*/  BRA `(.L_x_188) ;  /* 0xffffffa800a87947 */ /* 0x000fea000383ffff */
.L_x_70:
[----:B------:R-:W-:-:S07]  /*8e50*/  MOV R0, UR5 ;  /* 0x0000000500007c02 */ /* 0x000fce0008000f00 */
.L_x_189:
[----:B-1----:R1:W2:Y:S02]  /*8e60*/  SYNCS.PHASECHK.TRANS64.TRYWAIT P0, [R0+URZ], R3 ;  /* 0x00000003000075a7 */ /* 0x0022a400080011ff */
[----:B--2---:R-:W-:Y:S05]  /*8e70*/  @!P0 NANOSLEEP.SYNCS 0x989680 ;  /* 0x009896800000895d */ /* 0x004fea0003900000 */
[----:B------:R-:W2:Y:S02]  /*8e80*/  @!P0 SYNCS.PHASECHK.TRANS64 P0, [R0+URZ], R3 ;  /* 0x00000003000085a7 */ /* 0x000ea400080010ff */
[----:B--2---:R-:W-:Y:S05]  /*8e90*/  @!P0 BRA `(.L_x_189) ;  /* 0xfffffffc00f08947 */ /* 0x004fea000383ffff */
[----:B------:R-:W-:Y:S05]  /*8ea0*/  BRA `(.L_x_190) ;  /* 0xffffffa800b47947 */ /* 0x000fea000383ffff */
.L_x_71:
[----:B------:R-:W-:-:S07]  /*8eb0*/  MOV R0, UR5 ;  /* 0x0000000500007c02 */ /* 0x000fce0008000f00 */
.L_x_191:
[----:B-1----:R1:W2:Y:S02]  /*8ec0*/  SYNCS.PHASECHK.TRANS64.TRYWAIT P0, [R0+URZ], R3 ;  /* 0x00000003000075a7 */ /* 0x0022a400080011ff */
[----:B--2---:R-:W-:Y:S05]  /*8ed0*/  @!P0 NANOSLEEP.SYNCS 0x989680 ;  /* 0x009896800000895d */ /* 0x004fea0003900000 */
[----:B------:R-:W2:Y:S02]  /*8ee0*/  @!P0 SYNCS.PHASECHK.TRANS64 P0, [R0+URZ], R3 ;  /* 0x00000003000085a7 */ /* 0x000ea400080010ff */
[----:B--2---:R-:W-:Y:S05]  /*8ef0*/  @!P0 BRA `(.L_x_191) ;  /* 0xfffffffc00f08947 */ /* 0x004fea000383ffff */
[----:B------:R-:W-:Y:S05]  /*8f00*/  BRA `(.L_x_192) ;  /* 0xffffffa800c07947 */ /* 0x000fea000383ffff */
.L_x_72:
[----:B------:R-:W-:-:S07]  /*8f10*/  MOV R0, UR5 ;  /* 0x0000000500007c02 */ /* 0x000fce0008000f00 */
.L_x_193:
[----:B-1----:R1:W2:Y:S02]  /*8f20*/  SYNCS.PHASECHK.TRANS64.TRYWAIT P0, [R0+URZ], R3 ;  /* 0x00000003000075a7 */ /* 0x0022a400080011ff */
[----:B--2---:R-:W-:Y:S05]  /*8f30*/  @!P0 NANOSLEEP.SYNCS 0x989680 ;  /* 0x009896800000895d */ /* 0x004fea0003900000 */
[----:B------:R-:W2:Y:S02]  /*8f40*/  @!P0 SYNCS.PHASECHK.TRANS64 P0, [R0+URZ], R3 ;  /* 0x00000003000085a7 */ /* 0x000ea400080010ff */
[----:B--2---:R-:W-:Y:S05]  /*8f50*/  @!P0 BRA `(.L_x_193) ;  /* 0xfffffffc00f08947 */ /* 0x004fea000383ffff */
[----:B------:R-:W-:Y:S05]  /*8f60*/  BRA `(.L_x_194) ;  /* 0xffffffa800cc7947 */ /* 0x000fea000383ffff */
.L_x_73:
[----:B------:R-:W-:-:S07]  /*8f70*/  MOV R0, UR5 ;  /* 0x0000000500007c02 */ /* 0x000fce0008000f00 */
.L_x_195:
[----:B-1----:R1:W2:Y:S02]  /*8f80*/  SYNCS.PHASECHK.TRANS64.TRYWAIT P0, [R0+URZ], R3 ;  /* 0x00000003000075a7 */ /* 0x0022a400080011ff */
[----:B--2---:R-:W-:Y:S05]  /*8f90*/  @!P0 NANOSLEEP.SYNCS 0x989680 ;  /* 0x009896800000895d */ /* 0x004fea0003900000 */
[----:B------:R-:W2:Y:S02]  /*8fa0*/  @!P0 SYNCS.PHASECHK.TRANS64 P0, [R0+URZ], R3 ;  /* 0x00000003000085a7 */ /* 0x000ea400080010ff */
[----:B--2---:R-:W-:Y:S05]  /*8fb0*/  @!P0 BRA `(.L_x_195) ;  /* 0xfffffffc00f08947 */ /* 0x004fea000383ffff */
[----:B------:R-:W-:Y:S05]  /*8fc0*/  BRA `(.L_x_196) ;  /* 0xffffffa800d87947 */ /* 0x000fea000383ffff */
.L_x_74:
[----:B------:R-:W-:-:S07]  /*8fd0*/  MOV R0, UR5 ;  /* 0x0000000500007c02 */ /* 0x000fce0008000f00 */
.L_x_197:
[----:B-1----:R1:W2:Y:S02]  /*8fe0*/  SYNCS.PHASECHK.TRANS64.TRYWAIT P0, [R0+URZ], R3 ;  /* 0x00000003000075a7 */ /* 0x0022a400080011ff */
[----:B--2---:R-:W-:Y:S05]  /*8ff0*/  @!P0 NANOSLEEP.SYNCS 0x989680 ;  /* 0x009896800000895d */ /* 0x004fea0003900000 */
[----:B------:R-:W2:Y:S02]  /*9000*/  @!P0 SYNCS.PHASECHK.TRANS64 P0, [R0+URZ], R3 ;  /* 0x00000003000085a7 */ /* 0x000ea400080010ff */
[----:B--2---:R-:W-:Y:S05]  /*9010*/  @!P0 BRA `(.L_x_197) ;  /* 0xfffffffc00f08947 */ /* 0x004fea000383ffff */
[----:B------:R-:W-:Y:S05]  /*9020*/  BRA `(.L_x_198) ;  /* 0xffffffa800e47947 */ /* 0x000fea000383ffff */
.L_x_75:
[----:B------:R-:W-:-:S07]  /*9030*/  MOV R0, UR5 ;  /* 0x0000000500007c02 */ /* 0x000fce0008000f00 */
.L_x_199:
[----:B-1----:R1:W2:Y:S02]  /*9040*/  SYNCS.PHASECHK.TRANS64.TRYWAIT P0, [R0+URZ], R3 ;  /* 0x00000003000075a7 */ /* 0x0022a400080011ff */
[----:B--2---:R-:W-:Y:S05]  /*9050*/  @!P0 NANOSLEEP.SYNCS 0x989680 ;  /* 0x009896800000895d */ /* 0x004fea0003900000 */
[----:B------:R-:W2:Y:S02]  /*9060*/  @!P0 SYNCS.PHASECHK.TRANS64 P0, [R0+URZ], R3 ;  /* 0x00000003000085a7 */ /* 0x000ea400080010ff */
[----:B--2---:R-:W-:Y:S05]  /*9070*/  @!P0 BRA `(.L_x_199) ;  /* 0xfffffffc00f08947 */ /* 0x004fea000383ffff */
[----:B------:R-:W-:Y:S05]  /*9080*/  BRA `(.L_x_200) ;  /* 0xffffffa800f07947 */ /* 0x000fea000383ffff */
.L_x_76:
[----:B------:R-:W-:-:S07]  /*9090*/  MOV R0, UR5 ;  /* 0x0000000500007c02 */ /* 0x000fce0008000f00 */
.L_x_201:
[----:B-1----:R1:W2:Y:S02]  /*90a0*/  SYNCS.PHASECHK.TRANS64.TRYWAIT P0, [R0+URZ], R3 ;  /* 0x00000003000075a7 */ /* 0x0022a400080011ff */
[----:B--2---:R-:W-:Y:S05]  /*90b0*/  @!P0 NANOSLEEP.SYNCS 0x989680 ;  /* 0x009896800000895d */ /* 0x004fea0003900000 */
[----:B------:R-:W2:Y:S02]  /*90c0*/  @!P0 SYNCS.PHASECHK.TRANS64 P0, [R0+URZ], R3 ;  /* 0x00000003000085a7 */ /* 0x000ea400080010ff */
[----:B--2---:R-:W-:Y:S05]  /*90d0*/  @!P0 BRA `(.L_x_201) ;  /* 0xfffffffc00f08947 */ /* 0x004fea000383ffff */
[----:B------:R-:W-:Y:S05]  /*90e0*/  BRA `(.L_x_202) ;  /* 0xffffffa800fc7947 */ /* 0x000fea000383ffff */
.L_x_79:
[----:B-1----:R1:W2:Y:S02]  /*90f0*/  SYNCS.PHASECHK.TRANS64.TRYWAIT P0, [R2+URZ+0x2a0], R4 ;  /* 0x0002a004020075a7 */ /* 0x0022a400080011ff */
[----:B--2---:R-:W-:Y:S05]  /*9100*/  @!P0 NANOSLEEP.SYNCS 0x989680 ;  /* 0x009896800000895d */ /* 0x004fea0003900000 */
[----:B------:R-:W2:Y:S02]  /*9110*/  @!P0 SYNCS.PHASECHK.TRANS64 P0, [R2+URZ+0x2a0], R4 ;  /* 0x0002a004020085a7 */ /* 0x000ea400080010ff */
[----:B--2---:R-:W-:Y:S05]  /*9120*/  @!P0 BRA `(.L_x_79) ;  /* 0xfffffffc00f08947 */ /* 0x004fea000383ffff */
[----:B------:R-:W-:Y:S05]  /*9130*/  BRA `(.L_x_203) ;  /* 0xffffffac00587947 */ /* 0x000fea000383ffff */
.L_x_80:
[----:B------:R-:W-:-:S07]  /*9140*/  MOV R2, UR4 ;  /* 0x0000000400027c02 */ /* 0x000fce0008000f00 */
.L_x_204:
[----:B-1----:R1:W2:Y:S02]  /*9150*/  SYNCS.PHASECHK.TRANS64.TRYWAIT P0, [R2+URZ+0x250], R5 ;  /* 0x00025005020075a7 */ /* 0x0022a400080011ff */
[----:B--2---:R-:W-:Y:S05]  /*9160*/  @!P0 NANOSLEEP.SYNCS 0x989680 ;  /* 0x009896800000895d */ /* 0x004fea0003900000 */
[----:B------:R-:W2:Y:S02]  /*9170*/  @!P0 SYNCS.PHASECHK.TRANS64 P0, [R2+URZ+0x250], R5 ;  /* 0x00025005020085a7 */ /* 0x000ea400080010ff */
[----:B--2---:R-:W-:Y:S05]  /*9180*/  @!P0 BRA `(.L_x_204) ;  /* 0xfffffffc00f08947 */ /* 0x004fea000383ffff */
[----:B------:R-:W-:Y:S05]  /*9190*/  BRA `(.L_x_205) ;  /* 0xffffffac00687947 */ /* 0x000fea000383ffff */
.L_x_81:
[----:B-1----:R1:W2:Y:S02]  /*91a0*/  SYNCS.PHASECHK.TRANS64.TRYWAIT P1, [R2+URZ+0x240], R4 ;  /* 0x00024004020075a7 */ /* 0x0022a400080211ff */
[----:B--2---:R-:W-:Y:S05]  /*91b0*/  @!P1 NANOSLEEP.SYNCS 0x989680 ;  /* 0x009896800000995d */ /* 0x004fea0003900000 */
[----:B------:R-:W2:Y:S02]  /*91c0*/  @!P1 SYNCS.PHASECHK.TRANS64 P1, [R2+URZ+0x240], R4 ;  /* 0x00024004020095a7 */ /* 0x000ea400080210ff */
[----:B--2---:R-:W-:Y:S05]  /*91d0*/  @!P1 BRA `(.L_x_81) ;  /* 0xfffffffc00f09947 */ /* 0x004fea000383ffff */
[----:B------:R-:W-:Y:S05]  /*91e0*/  BRA `(.L_x_206) ;  /* 0xffffffac00987947 */ /* 0x000fea000383ffff */
.L_x_84:
[----:B------:R-:W-:-:S07]  /*91f0*/  MOV R0, UR4 ;  /* 0x0000000400007c02 */ /* 0x000fce0008000f00 */
.L_x_207:
[----:B-1----:R1:W2:Y:S02]  /*9200*/  SYNCS.PHASECHK.TRANS64.TRYWAIT P0, [R0+URZ+0x250], R2 ;  /* 0x00025002000075a7 */ /* 0x0022a400080011ff */
[----:B--2---:R-:W-:Y:S05]  /*9210*/  @!P0 NANOSLEEP.SYNCS 0x989680 ;  /* 0x009896800000895d */ /* 0x004fea0003900000 */
[----:B------:R-:W2:Y:S02]  /*9220*/  @!P0 SYNCS.PHASECHK.TRANS64 P0, [R0+URZ+0x250], R2 ;  /* 0x00025002000085a7 */ /* 0x000ea400080010ff */
[----:B--2---:R-:W-:Y:S05]  /*9230*/  @!P0 BRA `(.L_x_207) ;  /* 0xfffffffc00f08947 */ /* 0x004fea000383ffff */
[----:B------:R-:W-:Y:S05]  /*9240*/  BRA `(.L_x_83) ;  /* 0xffffffac00ec7947 */ /* 0x000fea000383ffff */
.L_x_91:
[----:B-1----:R1:W2:Y:S02]  /*9250*/  SYNCS.PHASECHK.TRANS64.TRYWAIT P1, [R0+URZ+0x240], R2 ;  /* 0x00024002000075a7 */ /* 0x0022a400080211ff */
[----:B--2---:R-:W-:Y:S05]  /*9260*/  @!P1 NANOSLEEP.SYNCS 0x989680 ;  /* 0x009896800000995d */ /* 0x004fea0003900000 */
[----:B------:R-:W2:Y:S02]  /*9270*/  @!P1 SYNCS.PHASECHK.TRANS64 P1, [R0+URZ+0x240], R2 ;  /* 0x00024002000095a7 */ /* 0x000ea400080210ff */
[----:B--2---:R-:W-:Y:S05]  /*9280*/  @!P1 BRA `(.L_x_91) ;  /* 0xfffffffc00f09947 */ /* 0x004fea000383ffff */
[----:B------:R-:W-:Y:S05]  /*9290*/  BRA `(.L_x_208) ;  /* 0xffffffb400487947 */ /* 0x000fea000383ffff */
.L_x_92:
[----:B------:R-:W-:-:S07]  /*92a0*/  MOV R2, UR18 ;  /* 0x0000001200027c02 */ /* 0x000fce0008000f00 */
.L_x_209:
[----:B-1----:R1:W2:Y:S02]  /*92b0*/  SYNCS.PHASECHK.TRANS64.TRYWAIT P0, [R2+URZ+0x280], R0 ;  /* 0x00028000020075a7 */ /* 0x0022a400080011ff */
[----:B--2---:R-:W-:Y:S05]  /*92c0*/  @!P0 NANOSLEEP.SYNCS 0x989680 ;  /* 0x009896800000895d */ /* 0x004fea0003900000 */
[----:B------:R-:W2:Y:S02]  /*92d0*/  @!P0 SYNCS.PHASECHK.TRANS64 P0, [R2+URZ+0x280], R0 ;  /* 0x00028000020085a7 */ /* 0x000ea400080010ff */
[----:B--2---:R-:W-:Y:S05]  /*92e0*/  @!P0 BRA `(.L_x_209) ;  /* 0xfffffffc00f08947 */ /* 0x004fea000383ffff */
[----:B------:R-:W-:Y:S05]  /*92f0*/  BRA `(.L_x_210) ;  /* 0xffffffb4007c7947 */ /* 0x000fea000383ffff */
.L_x_95:
[----:B------:R-:W-:Y:S07]  /*9300*/  MOV R0, UR6 ;  /* 0x0000000600007c02 */ /* 0x000fee0008000f00 */
.L_x_211:
[----:B-1----:R1:W2:Y:S02]  /*9310*/  SYNCS.PHASECHK.TRANS64.TRYWAIT P0, [R0+URZ], R2 ;  /* 0x00000002000075a7 */ /* 0x0022a400080011ff */
[----:B--2---:R-:W-:Y:S05]  /*9320*/  @!P0 NANOSLEEP.SYNCS 0x989680 ;  /* 0x009896800000895d */ /* 0x004fea0003900000 */
[----:B------:R-:W2:Y:S02]  /*9330*/  @!P0 SYNCS.PHASECHK.TRANS64 P0, [R0+URZ], R2 ;  /* 0x00000002000085a7 */ /* 0x000ea400080010ff */
[----:B--2---:R-:W-:Y:S05]  /*9340*/  @!P0 BRA `(.L_x_211) ;  /* 0xfffffffc00f08947 */ /* 0x004fea000383ffff */
[----:B------:R-:W-:Y:S05]  /*9350*/  BRA `(.L_x_94) ;  /* 0xffffffb4009c7947 */ /* 0x000fea000383ffff */
.L_x_98:
[----:B------:R-:W-:-:S07]  /*9360*/  MOV R0, UR4 ;  /* 0x0000000400007c02 */ /* 0x000fce0008000f00 */
.L_x_212:
[----:B--2---:R2:W4:Y:S02]  /*9370*/  SYNCS.PHASECHK.TRANS64.TRYWAIT P0, [R0+URZ], R2 ;  /* 0x00000002000075a7 */ /* 0x00452400080011ff */
[----:B----4-:R-:W-:Y:S05]  /*9380*/  @!P0 NANOSLEEP.SYNCS 0x989680 ;  /* 0x009896800000895d */ /* 0x010fea0003900000 */
[----:B------:R-:W4:Y:S02]  /*9390*/  @!P0 SYNCS.PHASECHK.TRANS64 P0, [R0+URZ], R2 ;  /* 0x00000002000085a7 */ /* 0x000f2400080010ff */
[----:B----4-:R-:W-:Y:S05]  /*93a0*/  @!P0 BRA `(.L_x_212) ;  /* 0xfffffffc00f08947 */ /* 0x010fea000383ffff */
[----:B------:R-:W-:Y:S05]  /*93b0*/  BRA `(.L_x_213) ;  /* 0xffffffb8003c7947 */ /* 0x000fea000383ffff */
.L_x_99:
[----:B------:R-:W-:-:S07]  /*93c0*/  MOV R0, UR5 ;  /* 0x0000000500007c02 */ /* 0x000fce0008000f00 */
.L_x_214:
[----:B-1----:R1:W2:Y:S02]  /*93d0*/  SYNCS.PHASECHK.TRANS64.TRYWAIT P0, [R0+URZ], R3 ;  /* 0x00000003000075a7 */ /* 0x0022a400080011ff */
[----:B--2---:R-:W-:Y:S05]  /*93e0*/  @!P0 NANOSLEEP.SYNCS 0x989680 ;  /* 0x009896800000895d */ /* 0x004fea0003900000 */
[----:B------:R-:W2:Y:S02]  /*93f0*/  @!P0 SYNCS.PHASECHK.TRANS64 P0, [R0+URZ], R3 ;  /* 0x00000003000085a7 */ /* 0x000ea400080010ff */
[----:B--2---:R-:W-:Y:S05]  /*9400*/  @!P0 BRA `(.L_x_214) ;  /* 0xfffffffc00f08947 */ /* 0x004fea000383ffff */
[----:B------:R-:W-:Y:S05]  /*9410*/  BRA `(.L_x_215) ;  /* 0xffffffb800487947 */ /* 0x000fea000383ffff */
.L_x_100:
[----:B------:R-:W-:-:S07]  /*9420*/  MOV R0, UR5 ;  /* 0x0000000500007c02 */ /* 0x000fce0008000f00 */
.L_x_216:
[----:B-1----:R1:W2:Y:S02]  /*9430*/  SYNCS.PHASECHK.TRANS64.TRYWAIT P0, [R0+URZ], R3 ;  /* 0x00000003000075a7 */ /* 0x0022a400080011ff */
[----:B--2---:R-:W-:Y:S05]  /*9440*/  @!P0 NANOSLEEP.SYNCS 0x989680 ;  /* 0x009896800000895d */ /* 0x004fea0003900000 */
[----:B------:R-:W2:Y:S02]  /*9450*/  @!P0 SYNCS.PHASECHK.TRANS64 P0, [R0+URZ], R3 ;  /* 0x00000003000085a7 */ /* 0x000ea400080010ff */
[----:B--2---:R-:W-:Y:S05]  /*9460*/  @!P0 BRA `(.L_x_216) ;  /* 0xfffffffc00f08947 */ /* 0x004fea000383ffff */
[----:B------:R-:W-:Y:S05]  /*9470*/  BRA `(.L_x_217) ;  /* 0xffffffb800547947 */ /* 0x000fea000383ffff */
.L_x_101:
[----:B-1----:R-:W-:-:S07]  /*9480*/  MOV R0, UR4 ;  /* 0x0000000400007c02 */ /* 0x002fce0008000f00 */
.L_x_218:
[----:B-1----:R1:W2:Y:S02]  /*9490*/  SYNCS.PHASECHK.TRANS64.TRYWAIT P0, [R0+URZ], R2 ;  /* 0x00000002000075a7 */ /* 0x0022a400080011ff */
[----:B--2---:R-:W-:Y:S05]  /*94a0*/  @!P0 NANOSLEEP.SYNCS 0x989680 ;  /* 0x009896800000895d */ /* 0x004fea0003900000 */
[----:B------:R-:W2:Y:S02]  /*94b0*/  @!P0 SYNCS.PHASECHK.TRANS64 P0, [R0+URZ], R2 ;  /* 0x00000002000085a7 */ /* 0x000ea400080010ff */
[----:B--2---:R-:W-:Y:S05]  /*94c0*/  @!P0 BRA `(.L_x_218) ;  /* 0xfffffffc00f08947 */ /* 0x004fea000383ffff */
[----:B------:R-:W-:Y:S05]  /*94d0*/  BRA `(.L_x_219) ;  /* 0xffffffb800607947 */ /* 0x000fea000383ffff */
.L_x_106:
[----:B--2---:R2:W3:Y:S02]  /*94e0*/  SYNCS.PHASECHK.TRANS64.TRYWAIT P0, [R7+URZ+0x240], R0 ;  /* 0x00024000070075a7 */ /* 0x0044e400080011ff */
[----:B---3--:R-:W-:Y:S05]  /*94f0*/  @!P0 NANOSLEEP.SYNCS 0x989680 ;  /* 0x009896800000895d */ /* 0x008fea0003900000 */
[----:B------:R-:W3:Y:S02]  /*9500*/  @!P0 SYNCS.PHASECHK.TRANS64 P0, [R7+URZ+0x240], R0 ;  /* 0x00024000070085a7 */ /* 0x000ee400080010ff */
[----:B---3--:R-:W-:Y:S05]  /*9510*/  @!P0 BRA `(.L_x_106) ;  /* 0xfffffffc00f08947 */ /* 0x008fea000383ffff */
[----:B------:R-:W-:Y:S05]  /*9520*/  BRA `(.L_x_220) ;  /* 0xffffffbc00747947 */ /* 0x000fea000383ffff */
.L_x_109:
[----:B-1----:R-:W-:Y:S07]  /*9530*/  MOV R0, UR17 ;  /* 0x0000001100007c02 */ /* 0x002fee0008000f00 */
.L_x_221:
[----:B-1----:R1:W2:Y:S02]  /*9540*/  SYNCS.PHASECHK.TRANS64.TRYWAIT P2, [R0+URZ+0x238], R7 ;  /* 0x00023807000075a7 */ /* 0x0022a400080411ff */
[----:B--2---:R-:W-:Y:S05]  /*9550*/  @!P2 NANOSLEEP.SYNCS 0x989680 ;  /* 0x009896800000a95d */ /* 0x004fea0003900000 */
[----:B------:R-:W2:Y:S02]  /*9560*/  @!P2 SYNCS.PHASECHK.TRANS64 P2, [R0+URZ+0x238], R7 ;  /* 0x000238070000a5a7 */ /* 0x000ea400080410ff */
[----:B--2---:R-:W-:Y:S05]  /*9570*/  @!P2 BRA `(.L_x_221) ;  /* 0xfffffffc00f0a947 */ /* 0x004fea000383ffff */
[----:B------:R-:W-:Y:S05]  /*9580*/  BRA `(.L_x_108) ;  /* 0xffffffc000d47947 */ /* 0x000fea000383ffff */
.L_x_112:
[----:B-1----:R-:W-:Y:S07]  /*9590*/  MOV R0, UR17 ;  /* 0x0000001100007c02 */ /* 0x002fee0008000f00 */
.L_x_222:
[----:B-1----:R1:W2:Y:S02]  /*95a0*/  SYNCS.PHASECHK.TRANS64.TRYWAIT P0, [R0+URZ+0x228], R6 ;  /* 0x00022806000075a7 */ /* 0x0022a400080011ff */
[----:B--2---:R-:W-:Y:S05]  /*95b0*/  @!P0 NANOSLEEP.SYNCS 0x989680 ;  /* 0x009896800000895d */ /* 0x004fea0003900000 */
[----:B------:R-:W2:Y:S02]  /*95c0*/  @!P0 SYNCS.PHASECHK.TRANS64 P0, [R0+URZ+0x228], R6 ;  /* 0x00022806000085a7 */ /* 0x000ea400080010ff */
[----:B--2---:R-:W-:Y:S05]  /*95d0*/  @!P0 BRA `(.L_x_222) ;  /* 0xfffffffc00f08947 */ /* 0x004fea000383ffff */
[----:B------:R-:W-:Y:S05]  /*95e0*/  BRA `(.L_x_223) ;  /* 0xffffffc400247947 */ /* 0x000fea000383ffff */
.L_x_115:
[----:B---3--:R3:W4:Y:S02]  /*95f0*/  SYNCS.PHASECHK.TRANS64.TRYWAIT P0, [R3+URZ+0x240], R0 ;  /* 0x00024000030075a7 */ /* 0x00872400080011ff */
[----:B----4-:R-:W-:Y:S05]  /*9600*/  @!P0 NANOSLEEP.SYNCS 0x989680 ;  /* 0x009896800000895d */ /* 0x010fea0003900000 */
[----:B------:R-:W4:Y:S02]  /*9610*/  @!P0 SYNCS.PHASECHK.TRANS64 P0, [R3+URZ+0x240], R0 ;  /* 0x00024000030085a7 */ /* 0x000f2400080010ff */
[----:B----4-:R-:W-:Y:S05]  /*9620*/  @!P0 BRA `(.L_x_115) ;  /* 0xfffffffc00f08947 */ /* 0x010fea000383ffff */
[----:B------:R-:W-:Y:S05]  /*9630*/  BRA `(.L_x_224) ;  /* 0xffffffc800647947 */ /* 0x000fea000383ffff */
.L_x_126:
[----:B-1----:R-:W-:Y:S04]  /*9640*/  MOV R0, UR44 ;  /* 0x0000002c00007c02 */ /* 0x002fe80008000f00 */
[----:B------:R1:W2:Y:S03]  /*9650*/  SYNCS.PHASECHK.TRANS64.TRYWAIT P1, [R0+URZ+0x220], R3 ;  /* 0x00022003000075a7 */ /* 0x0002a600080211ff */
[----:B--2---:R-:W-:Y:S05]  /*9660*/  @!P1 NANOSLEEP.SYNCS 0x989680 ;  /* 0x009896800000995d */ /* 0x004fea0003900000 */
[----:B------:R-:W2:Y:S02]  /*9670*/  @!P1 SYNCS.PHASECHK.TRANS64 P1, [R0+URZ+0x220], R3 ;  /* 0x00022003000095a7 */ /* 0x000ea400080210ff */
[----:B--2---:R-:W-:Y:S05]  /*9680*/  @!P1 BRA `(.L_x_126) ;  /* 0xfffffffc00ec9947 */ /* 0x004fea000383ffff */
[----:B------:R-:W-:Y:S05]  /*9690*/  BRA `(.L_x_125) ;  /* 0xffffffd400bc7947 */ /* 0x000fea000383ffff */
.L_x_128:
[----:B------:R1:W1:Y:S02]  /*96a0*/  SYNCS.PHASECHK.TRANS64.TRYWAIT P1, [R22+URZ+0x260], R4 ;  /* 0x00026004160075a7 */ /* 0x00026400080211ff */
[----:B-1----:R-:W-:Y:S05]  /*96b0*/  @!P1 NANOSLEEP.SYNCS 0x989680 ;  /* 0x009896800000995d */ /* 0x002fea0003900000 */
[----:B------:R-:W1:Y:S02]  /*96c0*/  @!P1 SYNCS.PHASECHK.TRANS64 P1, [R22+URZ+0x260], R4 ;  /* 0x00026004160095a7 */ /* 0x000e6400080210ff */
[----:B-1----:R-:W-:Y:S05]  /*96d0*/  @!P1 BRA `(.L_x_128) ;  /* 0xfffffffc00f09947 */ /* 0x002fea000383ffff */
[----:B------:R-:W-:Y:S05]  /*96e0*/  BRA `(.L_x_127) ;  /* 0xffffffd800007947 */ /* 0x000fea000383ffff */
        .weak           $__internal_0_$__cuda_sm10x_tcgen05_guardrail_trap_col_being_dealloced_not_returned_by_alloc
        .type           $__internal_0_$__cuda_sm10x_tcgen05_guardrail_trap_col_being_dealloced_not_returned_by_alloc,@function
        .size           $__internal_0_$__cuda_sm10x_tcgen05_guardrail_trap_col_being_dealloced_not_returned_by_alloc,($__internal_1_$__cuda_sm10x_tcgen05_guardrail_trap_phase_invalid_during_alloc - $__internal_0_$__cuda_sm10x_tcgen05_guardrail_trap_col_being_dealloced_not_returned_by_alloc)
$__internal_0_$__cuda_sm10x_tcgen05_guardrail_trap_col_being_dealloced_not_returned_by_alloc:
[----:B------:R-:W-:Y:S05]  /*96f0*/  BPT.TRAP 0x1 ;  /* 0x000000040000795c */ /* 0x000fea0000300000 */
[----:B------:R-:W-:-:S04]  /*9700*/  HFMA2 R3, -RZ, RZ, 0, 0 ;  /* 0x00000000ff037431 */ /* 0x000fc800000001ff */
[----:B------:R-:W-:Y:S05]  /*9710*/  RET.REL.NODEC R2 `(_ZN7cutlass13device_kernelINS_4gemm6kernel13GemmUniversalIN4cute5tupleIJiiiiEEENS1_10collective13CollectiveMmaINS1_35MainloopSm100TmaUmmaWarpSpecializedILi34ELi2ELi4ENS5_IJNS4_1CILi1EEENSA_ILi4EEESB_EEEEENS5_IJNSA_ILi128EEENSA_ILi64EEENSA_ILi32EEEEEENS_12float_e4m3_tENS5_IJlSB_lEEESJ_SK_NS4_8TiledMMAINS4_8MMA_AtomIJNS4_10MMA_TraitsINS4_19SM100_MMA_F8F6F4_SSEJSJ_SJ_fSF_SG_NS4_17integral_constantINS4_4UMMA5MajorELSR_0EEESS_NSP_INSQ_7ScaleInELST_0EEESU_EEEEEENS4_6LayoutINS5_IJSB_SB_SB_EEENS5_IJNSA_ILi0EEESZ_SZ_EEEEENS5_IJNS4_10UnderscoreES12_S12_EEEEENS4_23SM90_TMA_LOAD_MULTICASTENS4_14ComposedLayoutINS4_7SwizzleILi1ELi4ELi3EEENS4_18smem_ptr_flag_bitsILi8EEENSX_INS5_IJNSA_ILi8EEESH_EEENS5_IJSH_SB_EEEEEEEvNS4_8identityENS4_13SM90_TMA_LOADES1F_vS1G_EENS_8epilogue10collective18CollectiveEpilogueINS1J_23Sm100TmaWarpSpecializedILi1ELi1ELi64ELb0ELb0EEEJSI_NS5_IJNSX_ISF_SB_EENSX_ISG_SB_EEEEESJ_SK_SJ_SK_NS1J_6fusion15FusionCallbacksIS1N_NS1R_17LinearCombinationISJ_fSJ_fLNS_15FloatRoundStyleE2EEESI_S1Q_JEEENS4_5SM1004TMEM4LOAD26SM100_TMEM_LOAD_32dp32b64xES1H_NS16_INS17_ILi2ELi4ELi3EEES1A_NSX_INS5_IJS1B_SG_EEENS5_IJSG_SB_EEEEEEENS4_39AutoVectorizingCopyWithAssumedAlignmentILi128EEENS4_14SM90_TMA_STOREES25_S27_S27_EEEvvEEEEvNT_6ParamsE) ;  /* 0xffffff6802387950 */ /* 0x000fea0003c3ffff */
        .weak           $__internal_1_$__cuda_sm10x_tcgen05_guardrail_trap_phase_invalid_during_alloc
        .type           $__internal_1_$__cuda_sm10x_tcgen05_guardrail_trap_phase_invalid_during_alloc,@function
        .size           $__internal_1_$__cuda_sm10x_tcgen05_guardrail_trap_phase_invalid_during_alloc,($__internal_2_$__cuda_sm10x_tcgen05_guardrail_trap_unallocated_columns_being_dealloced - $__internal_1_$__cuda_sm10x_tcgen05_guardrail_trap_phase_invalid_during_alloc)
$__internal_1_$__cuda_sm10x_tcgen05_guardrail_trap_phase_invalid_during_alloc:
[----:B------:R-:W-:Y:S05]  /*9720*/  BPT.TRAP 0x1 ;  /* 0x000000040000795c */ /* 0x000fea0000300000 */
[----:B------:R-:W-:-:S04]  /*9730*/  MOV R5, 0x0 ;  /* 0x0000000000057802 */ /* 0x000fc80000000f00 */
[----:B------:R-:W-:Y:S05]  /*9740*/  RET.REL.NODEC R4 `(_ZN7cutlass13device_kernelINS_4gemm6kernel13GemmUniversalIN4cute5tupleIJiiiiEEENS1_10collective13CollectiveMmaINS1_35MainloopSm100TmaUmmaWarpSpecializedILi34ELi2ELi4ENS5_IJNS4_1CILi1EEENSA_ILi4EEESB_EEEEENS5_IJNSA_ILi128EEENSA_ILi64EEENSA_ILi32EEEEEENS_12float_e4m3_tENS5_IJlSB_lEEESJ_SK_NS4_8TiledMMAINS4_8MMA_AtomIJNS4_10MMA_TraitsINS4_19SM100_MMA_F8F6F4_SSEJSJ_SJ_fSF_SG_NS4_17integral_constantINS4_4UMMA5MajorELSR_0EEESS_NSP_INSQ_7ScaleInELST_0EEESU_EEEEEENS4_6LayoutINS5_IJSB_SB_SB_EEENS5_IJNSA_ILi0EEESZ_SZ_EEEEENS5_IJNS4_10UnderscoreES12_S12_EEEEENS4_23SM90_TMA_LOAD_MULTICASTENS4_14ComposedLayoutINS4_7SwizzleILi1ELi4ELi3EEENS4_18smem_ptr_flag_bitsILi8EEENSX_INS5_IJNSA_ILi8EEESH_EEENS5_IJSH_SB_EEEEEEEvNS4_8identityENS4_13SM90_TMA_LOADES1F_vS1G_EENS_8epilogue10collective18CollectiveEpilogueINS1J_23Sm100TmaWarpSpecializedILi1ELi1ELi64ELb0ELb0EEEJSI_NS5_IJNSX_ISF_SB_EENSX_ISG_SB_EEEEESJ_SK_SJ_SK_NS1J_6fusion15FusionCallbacksIS1N_NS1R_17LinearCombinationISJ_fSJ_fLNS_15FloatRoundStyleE2EEESI_S1Q_JEEENS4_5SM1004TMEM4LOAD26SM100_TMEM_LOAD_32dp32b64xES1H_NS16_INS17_ILi2ELi4ELi3EEES1A_NSX_INS5_IJS1B_SG_EEENS5_IJSG_SB_EEEEEEENS4_39AutoVectorizingCopyWithAssumedAlignmentILi128EEENS4_14SM90_TMA_STOREES25_S27_S27_EEEvvEEEEvNT_6ParamsE) ;  /* 0xffffff68042c7950 */ /* 0x000fea0003c3ffff */
        .weak           $__internal_2_$__cuda_sm10x_tcgen05_guardrail_trap_unallocated_columns_being_dealloced
        .type           $__internal_2_$__cuda_sm10x_tcgen05_guardrail_trap_unallocated_columns_being_dealloced,@function
        .size           $__internal_2_$__cuda_sm10x_tcgen05_guardrail_trap_unallocated_columns_being_dealloced,(.L_x_226 - $__internal_2_$__cuda_sm10x_tcgen05_guardrail_trap_unallocated_columns_being_dealloced)
$__internal_2_$__cuda_sm10x_tcgen05_guardrail_trap_unallocated_columns_being_dealloced:
[----:B------:R-:W-:Y:S05]  /*9750*/  BPT.TRAP 0x1 ;  /* 0x000000040000795c */ /* 0x000fea0000300000 */
[----:B------:R-:W-:-:S04]  /*9760*/  HFMA2 R3, -RZ, RZ, 0, 0 ;  /* 0x00000000ff037431 */ /* 0x000fc800000001ff */
[----:B------:R-:W-:Y:S05]  /*9770*/  RET.REL.NODEC R2 `(_ZN7cutlass13device_kernelINS_4gemm6kernel13GemmUniversalIN4cute5tupleIJiiiiEEENS1_10collective13CollectiveMmaINS1_35MainloopSm100TmaUmmaWarpSpecializedILi34ELi2ELi4ENS5_IJNS4_1CILi1EEENSA_ILi4EEESB_EEEEENS5_IJNSA_ILi128EEENSA_ILi64EEENSA_ILi32EEEEEENS_12float_e4m3_tENS5_IJlSB_lEEESJ_SK_NS4_8TiledMMAINS4_8MMA_AtomIJNS4_10MMA_TraitsINS4_19SM100_MMA_F8F6F4_SSEJSJ_SJ_fSF_SG_NS4_17integral_constantINS4_4UMMA5MajorELSR_0EEESS_NSP_INSQ_7ScaleInELST_0EEESU_EEEEEENS4_6LayoutINS5_IJSB_SB_SB_EEENS5_IJNSA_ILi0EEESZ_SZ_EEEEENS5_IJNS4_10UnderscoreES12_S12_EEEEENS4_23SM90_TMA_LOAD_MULTICASTENS4_14ComposedLayoutINS4_7SwizzleILi1ELi4ELi3EEENS4_18smem_ptr_flag_bitsILi8EEENSX_INS5_IJNSA_ILi8EEESH_EEENS5_IJSH_SB_EEEEEEEvNS4_8identityENS4_13SM90_TMA_LOADES1F_vS1G_EENS_8epilogue10collective18CollectiveEpilogueINS1J_23Sm100TmaWarpSpecializedILi1ELi1ELi64ELb0ELb0EEEJSI_NS5_IJNSX_ISF_SB_EENSX_ISG_SB_EEEEESJ_SK_SJ_SK_NS1J_6fusion15FusionCallbacksIS1N_NS1R_17LinearCombinationISJ_fSJ_fLNS_15FloatRoundStyleE2EEESI_S1Q_JEEENS4_5SM1004TMEM4LOAD26SM100_TMEM_LOAD_32dp32b64xES1H_NS16_INS17_ILi2ELi4ELi3EEES1A_NSX_INS5_IJS1B_SG_EEENS5_IJSG_SB_EEEEEEENS4_39AutoVectorizingCopyWithAssumedAlignmentILi128EEENS4_14SM90_TMA_STOREES25_S27_S27_EEEvvEEEEvNT_6ParamsE) ;  /* 0xffffff6802207950 */ /* 0x000fea0003c3ffff */
.L_x_225:
[----:B------:R-:W-:-:S00]  /*9780*/  BRA `(.L_x_225) ;  /* 0xfffffffc00fc7947 */ /* 0x000fc0000383ffff */
[----:B------:R-:W-:-:S00]  /*9790*/  NOP ;  /* 0x0000000000007918 */ /* 0x000fc00000000000 */
        /* <DEDUP_REMOVED lines=14> */
.L_x_226:


//--------------------- .nv.global.init           --------------------------
	.section	.nv.global.init,"aw",@progbits
.nv.global.init:
	.type		$str$27,@object
	.size		$str$27,($str$28 - $str$27)
$str$27:
        /*0000*/ 	.byte	0x28, 0x61, 0x64, 0x64, 0x72, 0x65, 0x73, 0x73, 0x20, 0x26, 0x20, 0x6d, 0x61, 0x73, 0x6b, 0x29
        /*0010*/ 	.byte	0x20, 0x3d, 0x3d, 0x20, 0x30, 0x00
	.type		$str$28,@object
	.size		$str$28,($str$26 - $str$28)
$str$28:
        /*0016*/ 	.byte	0x2f, 0x74, 0x6d, 0x70, 0x2f, 0x63, 0x75, 0x74, 0x6c, 0x61, 0x73, 0x73, 0x5f, 0x73, 0x77, 0x65
        /*0026*/ 	.byte	0x65, 0x70, 0x5f, 0x73, 0x72, 0x63, 0x2f, 0x69, 0x6e, 0x63, 0x6c, 0x75, 0x64, 0x65, 0x2f, 0x63
        /*0036*/ 	.byte	0x75, 0x74, 0x65, 0x2f, 0x70, 0x6f, 0x69, 0x6e, 0x74, 0x65, 0x72, 0x5f, 0x66, 0x6c, 0x61, 0x67
        /*0046*/ 	.byte	0x67, 0x65, 0x64, 0x2e, 0x68, 0x70, 0x70, 0x00
	.type		$str$26,@object
	.size		$str$26,($str$25 - $str$26)
$str$26:
        /*004e*/ 	.byte	0x2f, 0x74, 0x6d, 0x70, 0x2f, 0x63, 0x75, 0x74, 0x6c, 0x61, 0x73, 0x73, 0x5f, 0x73, 0x77, 0x65
        /*005e*/ 	.byte	0x65, 0x70, 0x5f, 0x73, 0x72, 0x63, 0x2f, 0x69, 0x6e, 0x63, 0x6c, 0x75, 0x64, 0x65, 0x2f, 0x63
        /*006e*/ 	.byte	0x75, 0x74, 0x65, 0x2f, 0x61, 0x74, 0x6f, 0x6d, 0x2f, 0x63, 0x6f, 0x70, 0x79, 0x5f, 0x74, 0x72
        /*007e*/ 	.byte	0x61, 0x69, 0x74, 0x73, 0x5f, 0x73, 0x6d, 0x31, 0x30, 0x30, 0x2e, 0x68, 0x70, 0x70, 0x00
	.type		$str$25,@object
	.size		$str$25,(__unnamed_1 - $str$25)
$str$25:
        /*008d*/ 	.byte	0x28, 0x28, 0x75, 0x69, 0x6e, 0x74, 0x33, 0x32, 0x5f, 0x74, 0x28, 0x74, 0x68, 0x72, 0x65, 0x61
        /*009d*/ 	.byte	0x64, 0x49, 0x64, 0x78, 0x2e, 0x78, 0x29, 0x20, 0x2f, 0x20, 0x33, 0x32, 0x29, 0x20, 0x25, 0x20
        /*00ad*/ 	.byte	0x34, 0x29, 0x20, 0x3d, 0x3d, 0x20, 0x28, 0x28, 0x28, 0x74, 0x6d, 0x65, 0x6d, 0x5f, 0x61, 0x64
        /*00bd*/ 	.byte	0x64, 0x72, 0x20, 0x3e, 0x3e, 0x20, 0x31, 0x36, 0x29, 0x20, 0x2f, 0x20, 0x33, 0x32, 0x29, 0x20
        /*00cd*/ 	.byte	0x25, 0x20, 0x34, 0x29, 0x00
	.type		__unnamed_1,@object
	.size		__unnamed_1,(__unnamed_2 - __unnamed_1)
__unnamed_1:
        /*00d2*/ 	.byte	0x61, 0x75, 0x74, 0x6f, 0x20, 0x63, 0x75, 0x74, 0x65, 0x3a, 0x3a, 0x61, 0x73, 0x5f, 0x70, 0x6f
        /* <DEDUP_REMOVED lines=24> */
        /*0262*/ 	.byte	0x43, 0x3c, 0x38, 0x31, 0x39, 0x32, 0x3e, 0x3e, 0x3e, 0x3e, 0x5d, 0x00
	.type		__unnamed_2,@object
	.size		__unnamed_2,(.L_2 - __unnamed_2)
__unnamed_2:
        /* <DEDUP_REMOVED lines=42> */
        /*050e*/ 	.byte	0x3e, 0x3e, 0x3e, 0x3e, 0x5d, 0x00
.L_2:


//--------------------- .nv.shared._ZN7cutlass13device_kernelINS_4gemm6kernel13GemmUniversalIN4cute5tupleIJiiiiEEENS1_10collective13CollectiveMmaINS1_35MainloopSm100TmaUmmaWarpSpecializedILi34ELi2ELi4ENS5_IJNS4_1CILi1EEENSA_ILi4EEESB_EEEEENS5_IJNSA_ILi128EEENSA_ILi64EEENSA_ILi32EEEEEENS_12float_e4m3_tENS5_IJlSB_lEEESJ_SK_NS4_8TiledMMAINS4_8MMA_AtomIJNS4_10MMA_TraitsINS4_19SM100_MMA_F8F6F4_SSEJSJ_SJ_fSF_SG_NS4_17integral_constantINS4_4UMMA5MajorELSR_0EEESS_NSP_INSQ_7ScaleInELST_0EEESU_EEEEEENS4_6LayoutINS5_IJSB_SB_SB_EEENS5_IJNSA_ILi0EEESZ_SZ_EEEEENS5_IJNS4_10UnderscoreES12_S12_EEEEENS4_23SM90_TMA_LOAD_MULTICASTENS4_14ComposedLayoutINS4_7SwizzleILi1ELi4ELi3EEENS4_18smem_ptr_flag_bitsILi8EEENSX_INS5_IJNSA_ILi8EEESH_EEENS5_IJSH_SB_EEEEEEEvNS4_8identityENS4_13SM90_TMA_LOADES1F_vS1G_EENS_8epilogue10collective18CollectiveEpilogueINS1J_23Sm100TmaWarpSpecializedILi1ELi1ELi64ELb0ELb0EEEJSI_NS5_IJNSX_ISF_SB_EENSX_ISG_SB_EEEEESJ_SK_SJ_SK_NS1J_6fusion15FusionCallbacksIS1N_NS1R_17LinearCombinationISJ_fSJ_fLNS_15FloatRoundStyleE2EEESI_S1Q_JEEENS4_5SM1004TMEM4LOAD26SM100_TMEM_LOAD_32dp32b64xES1H_NS16_INS17_ILi2ELi4ELi3EEES1A_NSX_INS5_IJS1B_SG_EEENS5_IJSG_SB_EEEEEEENS4_39AutoVectorizingCopyWithAssumedAlignmentILi128EEENS4_14SM90_TMA_STOREES25_S27_S27_EEEvvEEEEvNT_6ParamsE --------------------------
	.section	.nv.shared._ZN7cutlass13device_kernelINS_4gemm6kernel13GemmUniversalIN4cute5tupleIJiiiiEEENS1_10collective13CollectiveMmaINS1_35MainloopSm100TmaUmmaWarpSpecializedILi34ELi2ELi4ENS5_IJNS4_1CILi1EEENSA_ILi4EEESB_EEEEENS5_IJNSA_ILi128EEENSA_ILi64EEENSA_ILi32EEEEEENS_12float_e4m3_tENS5_IJlSB_lEEESJ_SK_NS4_8TiledMMAINS4_8MMA_AtomIJNS4_10MMA_TraitsINS4_19SM100_MMA_F8F6F4_SSEJSJ_SJ_fSF_SG_NS4_17integral_constantINS4_4UMMA5MajorELSR_0EEESS_NSP_INSQ_7ScaleInELST_0EEESU_EEEEEENS4_6LayoutINS5_IJSB_SB_SB_EEENS5_IJNSA_ILi0EEESZ_SZ_EEEEENS5_IJNS4_10UnderscoreES12_S12_EEEEENS4_23SM90_TMA_LOAD_MULTICASTENS4_14ComposedLayoutINS4_7SwizzleILi1ELi4ELi3EEENS4_18smem_ptr_flag_bitsILi8EEENSX_INS5_IJNSA_ILi8EEESH_EEENS5_IJSH_SB_EEEEEEEvNS4_8identityENS4_13SM90_TMA_LOADES1F_vS1G_EENS_8epilogue10collective18CollectiveEpilogueINS1J_23Sm100TmaWarpSpecializedILi1ELi1ELi64ELb0ELb0EEEJSI_NS5_IJNSX_ISF_SB_EENSX_ISG_SB_EEEEESJ_SK_SJ_SK_NS1J_6fusion15FusionCallbacksIS1N_NS1R_17LinearCombinationISJ_fSJ_fLNS_15FloatRoundStyleE2EEESI_S1Q_JEEENS4_5SM1004TMEM4LOAD26SM100_TMEM_LOAD_32dp32b64xES1H_NS16_INS17_ILi2ELi4ELi3EEES1A_NSX_INS5_IJS1B_SG_EEENS5_IJSG_SB_EEEEEEENS4_39AutoVectorizingCopyWithAssumedAlignmentILi128EEENS4_14SM90_TMA_STOREES25_S27_S27_EEEvvEEEEvNT_6ParamsE,"aw",@nobits
	.sectionflags	@""
	.align	16
	.zero		1024


//--------------------- .nv.shared.reserved.0     --------------------------
	.section	.nv.shared.reserved.0,"aw",@nobits
	.weak		__nv_reservedSMEM_offset_0_alias
	.size		__nv_reservedSMEM_offset_0_alias, 0, 64
	.other		__nv_reservedSMEM_offset_0_alias,@"STO_CUDA_RESERVED_SHARED STV_DEFAULT"
__nv_reservedSMEM_offset_0_alias:
	.zero		0
.nv.shared.reserved.0:
	.zero		64
	.weak		__nv_reservedSMEM_tcgen05_partition
	.type		__nv_reservedSMEM_tcgen05_partition,@object
	.size		__nv_reservedSMEM_tcgen05_partition,(.L_0 - __nv_reservedSMEM_tcgen05_partition)
__nv_reservedSMEM_tcgen05_partition:
	.zero		32
.L_0:


//--------------------- .nv.global                --------------------------
	.section	.nv.global,"aw",@nobits
.nv.global:
	.type		_ZN40_INTERNAL_6e347682_4_k_cu_8de662b8_326204cute1_E,@object
	.size		_ZN40_INTERNAL_6e347682_4_k_cu_8de662b8_326204cute1_E,(_ZN40_INTERNAL_6e347682_4_k_cu_8de662b8_326204cuda3std3__45__cpo6cbeginE - _ZN40_INTERNAL_6e347682_4_k_cu_8de662b8_326204cute1_E)
_ZN40_INTERNAL_6e347682_4_k_cu_8de662b8_326204cute1_E:
	.zero		1
	.type		_ZN40_INTERNAL_6e347682_4_k_cu_8de662b8_326204cuda3std3__45__cpo6cbeginE,@object
	.size		_ZN40_INTERNAL_6e347682_4_k_cu_8de662b8_326204cuda3std3__45__cpo6cbeginE,(_ZN40_INTERNAL_6e347682_4_k_cu_8de662b8_326204cuda3std3__48in_placeE - _ZN40_INTERNAL_6e347682_4_k_cu_8de662b8_326204cuda3std3__45__cpo6cbeginE)
_ZN40_INTERNAL_6e347682_4_k_cu_8de662b8_326204cuda3std3__45__cpo6cbeginE:
	.zero		1
	.type		_ZN40_INTERNAL_6e347682_4_k_cu_8de662b8_326204cuda3std3__48in_placeE,@object
	.size		_ZN40_INTERNAL_6e347682_4_k_cu_8de662b8_326204cuda3std3__48in_placeE,(_ZN40_INTERNAL_6e347682_4_k_cu_8de662b8_326204cuda3std6ranges3__45__cpo9iter_moveE - _ZN40_INTERNAL_6e347682_4_k_cu_8de662b8_326204cuda3std3__48in_placeE)
_ZN40_INTERNAL_6e347682_4_k_cu_8de662b8_326204cuda3std3__48in_placeE:
	.zero		1
	.type		_ZN40_INTERNAL_6e347682_4_k_cu_8de662b8_326204cuda3std6ranges3__45__cpo9iter_moveE,@object
	.size		_ZN40_INTERNAL_6e347682_4_k_cu_8de662b8_326204cuda3std6ranges3__45__cpo9iter_moveE,(_ZN40_INTERNAL_6e347682_4_k_cu_8de662b8_326204cuda3std3__45__cpo5beginE - _ZN40_INTERNAL_6e347682_4_k_cu_8de662b8_326204cuda3std6ranges3__45__cpo9iter_moveE)
_ZN40_INTERNAL_6e347682_4_k_cu_8de662b8_326204cuda3std6ranges3__45__cpo9iter_moveE:
	.zero		1
	.type		_ZN40_INTERNAL_6e347682_4_k_cu_8de662b8_326204cuda3std3__45__cpo5beginE,@object
	.size		_ZN40_INTERNAL_6e347682_4_k_cu_8de662b8_326204cuda3std3__45__cpo5beginE,(_ZN40_INTERNAL_6e347682_4_k_cu_8de662b8_326204cuda3std3__442_GLOBAL__N__6e347682_4_k_cu_8de662b8_326206ignoreE - _ZN40_INTERNAL_6e347682_4_k_cu_8de662b8_326204cuda3std3__45__cpo5beginE)
_ZN40_INTERNAL_6e347682_4_k_cu_8de662b8_326204cuda3std3__45__cpo5beginE:
	.zero		1
	.type		_ZN40_INTERNAL_6e347682_4_k_cu_8de662b8_326204cuda3std3__442_GLOBAL__N__6e347682_4_k_cu_8de662b8_326206ignoreE,@object
	.size		_ZN40_INTERNAL_6e347682_4_k_cu_8de662b8_326204cuda3std3__442_GLOBAL__N__6e347682_4_k_cu_8de662b8_326206ignoreE,(_ZN40_INTERNAL_6e347682_4_k_cu_8de662b8_326204cute7productE - _ZN40_INTERNAL_6e347682_4_k_cu_8de662b8_326204cuda3std3__442_GLOBAL__N__6e347682_4_k_cu_8de662b8_326206ignoreE)
_ZN40_INTERNAL_6e347682_4_k_cu_8de662b8_326204cuda3std3__442_GLOBAL__N__6e347682_4_k_cu_8de662b8_326206ignoreE:
	.zero		1
	.type		_ZN40_INTERNAL_6e347682_4_k_cu_8de662b8_326204cute7productE,@object
	.size		_ZN40_INTERNAL_6e347682_4_k_cu_8de662b8_326204cute7productE,(_ZN40_INTERNAL_6e347682_4_k_cu_8de662b8_326204cuda3std3__45__cpo3endE - _ZN40_INTERNAL_6e347682_4_k_cu_8de662b8_326204cute7productE)
_ZN40_INTERNAL_6e347682_4_k_cu_8de662b8_326204cute7productE:
	.zero		1
	.type		_ZN40_INTERNAL_6e347682_4_k_cu_8de662b8_326204cuda3std3__45__cpo3endE,@object
	.size		_ZN40_INTERNAL_6e347682_4_k_cu_8de662b8_326204cuda3std3__45__cpo3endE,(_ZN40_INTERNAL_6e347682_4_k_cu_8de662b8_326204cuda3std3__419piecewise_constructE - _ZN40_INTERNAL_6e347682_4_k_cu_8de662b8_326204cuda3std3__45__cpo3endE)
_ZN40_INTERNAL_6e347682_4_k_cu_8de662b8_326204cuda3std3__45__cpo3endE:
	.zero		1
	.type		_ZN40_INTERNAL_6e347682_4_k_cu_8de662b8_326204cuda3std3__419piecewise_constructE,@object
	.size		_ZN40_INTERNAL_6e347682_4_k_cu_8de662b8_326204cuda3std3__419piecewise_constructE,(_ZN40_INTERNAL_6e347682_4_k_cu_8de662b8_326204cuda3std3__45__cpo4cendE - _ZN40_INTERNAL_6e347682_4_k_cu_8de662b8_326204cuda3std3__419piecewise_constructE)
_ZN40_INTERNAL_6e347682_4_k_cu_8de662b8_326204cuda3std3__419piecewise_constructE:
	.zero		1
	.type		_ZN40_INTERNAL_6e347682_4_k_cu_8de662b8_326204cuda3std3__45__cpo4cendE,@object
	.size		_ZN40_INTERNAL_6e347682_4_k_cu_8de662b8_326204cuda3std3__45__cpo4cendE,(_ZN40_INTERNAL_6e347682_4_k_cu_8de662b8_326204cuda3std6ranges3__45__cpo4swapE - _ZN40_INTERNAL_6e347682_4_k_cu_8de662b8_326204cuda3std3__45__cpo4cendE)
_ZN40_INTERNAL_6e347682_4_k_cu_8de662b8_326204cuda3std3__45__cpo4cendE:
	.zero		1
	.type		_ZN40_INTERNAL_6e347682_4_k_cu_8de662b8_326204cuda3std6ranges3__45__cpo4swapE,@object
	.size		_ZN40_INTERNAL_6e347682_4_k_cu_8de662b8_326204cuda3std6ranges3__45__cpo4swapE,(.L_10 - _ZN40_INTERNAL_6e347682_4_k_cu_8de662b8_326204cuda3std6ranges3__45__cpo4swapE)
_ZN40_INTERNAL_6e347682_4_k_cu_8de662b8_326204cuda3std6ranges3__45__cpo4swapE:
	.zero		1
.L_10:


//--------------------- .nv.constant0._ZN7cutlass13device_kernelINS_4gemm6kernel13GemmUniversalIN4cute5tupleIJiiiiEEENS1_10collective13CollectiveMmaINS1_35MainloopSm100TmaUmmaWarpSpecializedILi34ELi2ELi4ENS5_IJNS4_1CILi1EEENSA_ILi4EEESB_EEEEENS5_IJNSA_ILi128EEENSA_ILi64EEENSA_ILi32EEEEEENS_12float_e4m3_tENS5_IJlSB_lEEESJ_SK_NS4_8TiledMMAINS4_8MMA_AtomIJNS4_10MMA_TraitsINS4_19SM100_MMA_F8F6F4_SSEJSJ_SJ_fSF_SG_NS4_17integral_constantINS4_4UMMA5MajorELSR_0EEESS_NSP_INSQ_7ScaleInELST_0EEESU_EEEEEENS4_6LayoutINS5_IJSB_SB_SB_EEENS5_IJNSA_ILi0EEESZ_SZ_EEEEENS5_IJNS4_10UnderscoreES12_S12_EEEEENS4_23SM90_TMA_LOAD_MULTICASTENS4_14ComposedLayoutINS4_7SwizzleILi1ELi4ELi3EEENS4_18smem_ptr_flag_bitsILi8EEENSX_INS5_IJNSA_ILi8EEESH_EEENS5_IJSH_SB_EEEEEEEvNS4_8identityENS4_13SM90_TMA_LOADES1F_vS1G_EENS_8epilogue10collective18CollectiveEpilogueINS1J_23Sm100TmaWarpSpecializedILi1ELi1ELi64ELb0ELb0EEEJSI_NS5_IJNSX_ISF_SB_EENSX_ISG_SB_EEEEESJ_SK_SJ_SK_NS1J_6fusion15FusionCallbacksIS1N_NS1R_17LinearCombinationISJ_fSJ_fLNS_15FloatRoundStyleE2EEESI_S1Q_JEEENS4_5SM1004TMEM4LOAD26SM100_TMEM_LOAD_32dp32b64xES1H_NS16_INS17_ILi2ELi4ELi3EEES1A_NSX_INS5_IJS1B_SG_EEENS5_IJSG_SB_EEEEEEENS4_39AutoVectorizingCopyWithAssumedAlignmentILi128EEENS4_14SM90_TMA_STOREES25_S27_S27_EEEvvEEEEvNT_6ParamsE --------------------------
	.section	.nv.constant0._ZN7cutlass13device_kernelINS_4gemm6kernel13GemmUniversalIN4cute5tupleIJiiiiEEENS1_10collective13CollectiveMmaINS1_35MainloopSm100TmaUmmaWarpSpecializedILi34ELi2ELi4ENS5_IJNS4_1CILi1EEENSA_ILi4EEESB_EEEEENS5_IJNSA_ILi128EEENSA_ILi64EEENSA_ILi32EEEEEENS_12float_e4m3_tENS5_IJlSB_lEEESJ_SK_NS4_8TiledMMAINS4_8MMA_AtomIJNS4_10MMA_TraitsINS4_19SM100_MMA_F8F6F4_SSEJSJ_SJ_fSF_SG_NS4_17integral_constantINS4_4UMMA5MajorELSR_0EEESS_NSP_INSQ_7ScaleInELST_0EEESU_EEEEEENS4_6LayoutINS5_IJSB_SB_SB_EEENS5_IJNSA_ILi0EEESZ_SZ_EEEEENS5_IJNS4_10UnderscoreES12_S12_EEEEENS4_23SM90_TMA_LOAD_MULTICASTENS4_14ComposedLayoutINS4_7SwizzleILi1ELi4ELi3EEENS4_18smem_ptr_flag_bitsILi8EEENSX_INS5_IJNSA_ILi8EEESH_EEENS5_IJSH_SB_EEEEEEEvNS4_8identityENS4_13SM90_TMA_LOADES1F_vS1G_EENS_8epilogue10collective18CollectiveEpilogueINS1J_23Sm100TmaWarpSpecializedILi1ELi1ELi64ELb0ELb0EEEJSI_NS5_IJNSX_ISF_SB_EENSX_ISG_SB_EEEEESJ_SK_SJ_SK_NS1J_6fusion15FusionCallbacksIS1N_NS1R_17LinearCombinationISJ_fSJ_fLNS_15FloatRoundStyleE2EEESI_S1Q_JEEENS4_5SM1004TMEM4LOAD26SM100_TMEM_LOAD_32dp32b64xES1H_NS16_INS17_ILi2ELi4ELi3EEES1A_NSX_INS5_IJS1B_SG_EEENS5_IJSG_SB_EEEEEEENS4_39AutoVectorizingCopyWithAssumedAlignmentILi128EEENS4_14SM90_TMA_STOREES25_S27_S27_EEEvvEEEEvNT_6ParamsE,"a",@progbits
	.sectionflags	@""
	.align	4
.nv.constant0._ZN7cutlass13device_kernelINS_4gemm6kernel13GemmUniversalIN4cute5tupleIJiiiiEEENS1_10collective13CollectiveMmaINS1_35MainloopSm100TmaUmmaWarpSpecializedILi34ELi2ELi4ENS5_IJNS4_1CILi1EEENSA_ILi4EEESB_EEEEENS5_IJNSA_ILi128EEENSA_ILi64EEENSA_ILi32EEEEEENS_12float_e4m3_tENS5_IJlSB_lEEESJ_SK_NS4_8TiledMMAINS4_8MMA_AtomIJNS4_10MMA_TraitsINS4_19SM100_MMA_F8F6F4_SSEJSJ_SJ_fSF_SG_NS4_17integral_constantINS4_4UMMA5MajorELSR_0EEESS_NSP_INSQ_7ScaleInELST_0EEESU_EEEEEENS4_6LayoutINS5_IJSB_SB_SB_EEENS5_IJNSA_ILi0EEESZ_SZ_EEEEENS5_IJNS4_10UnderscoreES12_S12_EEEEENS4_23SM90_TMA_LOAD_MULTICASTENS4_14ComposedLayoutINS4_7SwizzleILi1ELi4ELi3EEENS4_18smem_ptr_flag_bitsILi8EEENSX_INS5_IJNSA_ILi8EEESH_EEENS5_IJSH_SB_EEEEEEEvNS4_8identityENS4_13SM90_TMA_LOADES1F_vS1G_EENS_8epilogue10collective18CollectiveEpilogueINS1J_23Sm100TmaWarpSpecializedILi1ELi1ELi64ELb0ELb0EEEJSI_NS5_IJNSX_ISF_SB_EENSX_ISG_SB_EEEEESJ_SK_SJ_SK_NS1J_6fusion15FusionCallbacksIS1N_NS1R_17LinearCombinationISJ_fSJ_fLNS_15FloatRoundStyleE2EEESI_S1Q_JEEENS4_5SM1004TMEM4LOAD26SM100_TMEM_LOAD_32dp32b64xES1H_NS16_INS17_ILi2ELi4ELi3EEES1A_NSX_INS5_IJS1B_SG_EEENS5_IJSG_SB_EEEEEEENS4_39AutoVectorizingCopyWithAssumedAlignmentILi128EEENS4_14SM90_TMA_STOREES25_S27_S27_EEEvvEEEEvNT_6ParamsE:
	.zero		2944


//--------------------- SYMBOLS --------------------------

	.type		.nv.reservedSmem.offset0,@object
	.size		.nv.reservedSmem.offset0,0x4
	.type		.nv.reservedSmem.cap,@object
	.size		.nv.reservedSmem.cap,0x4
	.type		__assertfail,@function
